//
// Generated by NVIDIA NVVM Compiler
//
// Compiler Build ID: CL-36424714
// Cuda compilation tools, release 13.0, V13.0.88
// Based on NVVM 20.0.0
//

.version 9.0
.target sm_100
.address_size 64

	// .globl	natr_make_inv_close100
.shared .align 4 .b8 _ZZN34_INTERNAL_4b51861a_4_k_cu_1a08b83d16block_reduce_sumEfE9warp_sums[128];

.visible .entry natr_make_inv_close100(
	.param .u64 .ptr .align 1 natr_make_inv_close100_param_0,
	.param .u32 natr_make_inv_close100_param_1,
	.param .u64 .ptr .align 1 natr_make_inv_close100_param_2
)
{
	.reg .pred 	%p<4>;
	.reg .b32 	%r<6>;
	.reg .b32 	%f<8>;
	.reg .b64 	%rd<8>;

	ld.param.u64 	%rd1, [natr_make_inv_close100_param_0];
	ld.param.u32 	%r2, [natr_make_inv_close100_param_1];
	ld.param.u64 	%rd2, [natr_make_inv_close100_param_2];
	mov.u32 	%r3, %ctaid.x;
	mov.u32 	%r4, %ntid.x;
	mov.u32 	%r5, %tid.x;
	mad.lo.s32 	%r1, %r3, %r4, %r5;
	setp.ge.s32 	%p1, %r1, %r2;
	@%p1 bra 	$L__BB0_2;
	cvta.to.global.u64 	%rd3, %rd2;
	cvta.to.global.u64 	%rd4, %rd1;
	mul.wide.s32 	%rd5, %r1, 4;
	add.s64 	%rd6, %rd4, %rd5;
	ld.global.nc.f32 	%f1, [%rd6];
	abs.f32 	%f3, %f1;
	setp.ne.f32 	%p2, %f3, 0f7F800000;
	setp.neu.f32 	%p3, %f1, 0f00000000;
	mov.f32 	%f4, 0f42C80000;
	div.rn.f32 	%f5, %f4, %f1;
	selp.f32 	%f6, %f5, 0f7FFFFFFF, %p3;
	selp.f32 	%f7, %f6, 0f7FFFFFFF, %p2;
	add.s64 	%rd7, %rd3, %rd5;
	st.global.f32 	[%rd7], %f7;
$L__BB0_2:
	ret;

}
	// .globl	natr_batch_f32
.visible .entry natr_batch_f32(
	.param .u64 .ptr .align 1 natr_batch_f32_param_0,
	.param .u64 .ptr .align 1 natr_batch_f32_param_1,
	.param .u64 .ptr .align 1 natr_batch_f32_param_2,
	.param .u32 natr_batch_f32_param_3,
	.param .u32 natr_batch_f32_param_4,
	.param .u32 natr_batch_f32_param_5,
	.param .u64 .ptr .align 1 natr_batch_f32_param_6
)
{
	.reg .pred 	%p<41>;
	.reg .b32 	%r<69>;
	.reg .b32 	%f<92>;
	.reg .b64 	%rd<35>;
	.reg .b64 	%fd<38>;

	ld.param.u64 	%rd8, [natr_batch_f32_param_0];
	ld.param.u64 	%rd9, [natr_batch_f32_param_1];
	ld.param.u64 	%rd7, [natr_batch_f32_param_2];
	ld.param.u32 	%r32, [natr_batch_f32_param_3];
	ld.param.u32 	%r33, [natr_batch_f32_param_4];
	ld.param.u32 	%r34, [natr_batch_f32_param_5];
	ld.param.u64 	%rd10, [natr_batch_f32_param_6];
	cvta.to.global.u64 	%rd1, %rd8;
	cvta.to.global.u64 	%rd2, %rd10;
	cvta.to.global.u64 	%rd3, %rd9;
	mov.u32 	%r1, %ctaid.x;
	setp.ge.s32 	%p1, %r1, %r34;
	@%p1 bra 	$L__BB1_22;
	cvta.to.global.u64 	%rd11, %rd7;
	mul.wide.u32 	%rd12, %r1, 4;
	add.s64 	%rd13, %rd11, %rd12;
	ld.global.nc.u32 	%r2, [%rd13];
	setp.lt.s32 	%p2, %r2, 1;
	@%p2 bra 	$L__BB1_22;
	add.s32 	%r66, %r2, %r33;
	mul.lo.s32 	%r4, %r32, %r1;
	mov.u32 	%r5, %tid.x;
	setp.ge.s32 	%p3, %r5, %r32;
	@%p3 bra 	$L__BB1_5;
	mov.u32 	%r6, %ntid.x;
	mov.u32 	%r59, %r5;
$L__BB1_4:
	add.s32 	%r35, %r59, %r4;
	mul.wide.s32 	%rd14, %r35, 4;
	add.s64 	%rd15, %rd2, %rd14;
	mov.b32 	%r36, 2147483647;
	st.global.u32 	[%rd15], %r36;
	add.s32 	%r59, %r59, %r6;
	setp.lt.s32 	%p4, %r59, %r32;
	@%p4 bra 	$L__BB1_4;
$L__BB1_5:
	bar.sync 	0;
	setp.ge.s32 	%p5, %r33, %r32;
	setp.lt.s32 	%p6, %r32, %r66;
	or.pred  	%p7, %p5, %p6;
	@%p7 bra 	$L__BB1_22;
	setp.ge.u32 	%p8, %r5, %r2;
	mov.f32 	%f89, 0f00000000;
	@%p8 bra 	$L__BB1_10;
	mov.f32 	%f87, 0f00000000;
	mov.u32 	%r9, %ntid.x;
	mov.u32 	%r60, %r5;
	mov.f32 	%f88, %f87;
$L__BB1_8:
	add.s32 	%r37, %r60, %r33;
	mul.wide.s32 	%rd16, %r37, 4;
	add.s64 	%rd17, %rd1, %rd16;
	ld.global.nc.f32 	%f14, [%rd17];
	sub.f32 	%f15, %f14, %f87;
	add.f32 	%f3, %f88, %f15;
	sub.f32 	%f16, %f3, %f88;
	sub.f32 	%f87, %f16, %f15;
	add.s32 	%r60, %r60, %r9;
	setp.lt.s32 	%p9, %r60, %r2;
	mov.f32 	%f88, %f3;
	@%p9 bra 	$L__BB1_8;
	add.f32 	%f89, %f3, %f87;
$L__BB1_10:
	and.b32  	%r38, %r5, 31;
	mov.b32 	%r39, %f89;
	shfl.sync.down.b32	%r40|%p10, %r39, 16, 31, -1;
	mov.b32 	%f17, %r40;
	add.f32 	%f18, %f89, %f17;
	mov.b32 	%r41, %f18;
	shfl.sync.down.b32	%r42|%p11, %r41, 8, 31, -1;
	mov.b32 	%f19, %r42;
	add.f32 	%f20, %f18, %f19;
	mov.b32 	%r43, %f20;
	shfl.sync.down.b32	%r44|%p12, %r43, 4, 31, -1;
	mov.b32 	%f21, %r44;
	add.f32 	%f22, %f20, %f21;
	mov.b32 	%r45, %f22;
	shfl.sync.down.b32	%r46|%p13, %r45, 2, 31, -1;
	mov.b32 	%f23, %r46;
	add.f32 	%f24, %f22, %f23;
	mov.b32 	%r47, %f24;
	shfl.sync.down.b32	%r48|%p14, %r47, 1, 31, -1;
	mov.b32 	%f25, %r48;
	add.f32 	%f7, %f24, %f25;
	setp.ne.s32 	%p15, %r38, 0;
	@%p15 bra 	$L__BB1_12;
	shr.u32 	%r49, %r5, 3;
	mov.u32 	%r50, _ZZN34_INTERNAL_4b51861a_4_k_cu_1a08b83d16block_reduce_sumEfE9warp_sums;
	add.s32 	%r51, %r50, %r49;
	st.shared.f32 	[%r51], %f7;
$L__BB1_12:
	bar.sync 	0;
	setp.ne.s32 	%p16, %r5, 0;
	@%p16 bra 	$L__BB1_22;
	mov.u32 	%r53, %ntid.x;
	add.s32 	%r54, %r53, 31;
	shr.u32 	%r55, %r54, 5;
	neg.s32 	%r62, %r55;
	mov.f32 	%f90, 0f00000000;
	mov.u32 	%r61, _ZZN34_INTERNAL_4b51861a_4_k_cu_1a08b83d16block_reduce_sumEfE9warp_sums;
	mov.f32 	%f91, %f90;
$L__BB1_14:
	.pragma "nounroll";
	ld.shared.f32 	%f27, [%r61];
	sub.f32 	%f28, %f27, %f90;
	add.f32 	%f10, %f91, %f28;
	sub.f32 	%f29, %f10, %f91;
	sub.f32 	%f90, %f29, %f28;
	add.s32 	%r62, %r62, 1;
	setp.ne.s32 	%p17, %r62, 0;
	add.s32 	%r61, %r61, 4;
	mov.f32 	%f91, %f10;
	@%p17 bra 	$L__BB1_14;
	add.f32 	%f30, %f10, %f90;
	cvt.f64.f32 	%fd8, %f30;
	cvt.rn.f64.u32 	%fd9, %r2;
	rcp.rn.f64 	%fd1, %fd9;
	mul.f64 	%fd36, %fd1, %fd8;
	cvt.s64.s32 	%rd18, %r66;
	mul.wide.s32 	%rd19, %r66, 4;
	add.s64 	%rd20, %rd3, %rd19;
	ld.global.nc.f32 	%f31, [%rd20+-4];
	abs.f32 	%f33, %f31;
	setp.ne.f32 	%p18, %f33, 0f7F800000;
	setp.neu.f32 	%p19, %f31, 0f00000000;
	mov.f32 	%f34, 0f42C80000;
	div.rn.f32 	%f35, %f34, %f31;
	selp.f32 	%f36, %f35, 0f7FFFFFFF, %p19;
	selp.f32 	%f37, %f36, 0f7FFFFFFF, %p18;
	setp.num.f32 	%p20, %f37, %f37;
	cvt.f64.f32 	%fd10, %f37;
	mul.f64 	%fd11, %fd36, %fd10;
	cvt.rn.f32.f64 	%f38, %fd11;
	selp.f32 	%f39, %f38, 0f7FFFFFFF, %p20;
	cvt.s64.s32 	%rd21, %r4;
	add.s64 	%rd22, %rd18, %rd21;
	shl.b64 	%rd23, %rd22, 2;
	add.s64 	%rd24, %rd2, %rd23;
	st.global.f32 	[%rd24+-4], %f39;
	setp.le.s32 	%p21, %r32, %r66;
	@%p21 bra 	$L__BB1_22;
	sub.s32 	%r56, %r32, %r66;
	and.b32  	%r17, %r56, 3;
	setp.eq.s32 	%p22, %r17, 0;
	@%p22 bra 	$L__BB1_19;
	add.s32 	%r64, %r66, %r4;
	neg.s32 	%r63, %r17;
$L__BB1_18:
	.pragma "nounroll";
	mul.wide.s32 	%rd25, %r64, 4;
	add.s64 	%rd26, %rd2, %rd25;
	mul.wide.s32 	%rd27, %r66, 4;
	add.s64 	%rd28, %rd3, %rd27;
	add.s64 	%rd29, %rd1, %rd27;
	ld.global.nc.f32 	%f40, [%rd29];
	cvt.f64.f32 	%fd12, %f40;
	sub.f64 	%fd13, %fd12, %fd36;
	fma.rn.f64 	%fd36, %fd1, %fd13, %fd36;
	ld.global.nc.f32 	%f41, [%rd28];
	abs.f32 	%f43, %f41;
	setp.ne.f32 	%p23, %f43, 0f7F800000;
	setp.neu.f32 	%p24, %f41, 0f00000000;
	mov.f32 	%f44, 0f42C80000;
	div.rn.f32 	%f45, %f44, %f41;
	selp.f32 	%f46, %f45, 0f7FFFFFFF, %p24;
	selp.f32 	%f47, %f46, 0f7FFFFFFF, %p23;
	setp.num.f32 	%p25, %f47, %f47;
	cvt.f64.f32 	%fd14, %f47;
	mul.f64 	%fd15, %fd36, %fd14;
	cvt.rn.f32.f64 	%f48, %fd15;
	selp.f32 	%f49, %f48, 0f7FFFFFFF, %p25;
	st.global.f32 	[%rd26], %f49;
	add.s32 	%r66, %r66, 1;
	add.s32 	%r64, %r64, 1;
	add.s32 	%r63, %r63, 1;
	setp.ne.s32 	%p26, %r63, 0;
	@%p26 bra 	$L__BB1_18;
$L__BB1_19:
	sub.s32 	%r57, %r2, %r32;
	add.s32 	%r58, %r57, %r33;
	setp.gt.u32 	%p27, %r58, -4;
	@%p27 bra 	$L__BB1_22;
	add.s64 	%rd4, %rd1, 8;
	add.s64 	%rd5, %rd3, 8;
	add.s64 	%rd6, %rd2, 8;
	add.s32 	%r67, %r66, %r4;
$L__BB1_21:
	mul.wide.s32 	%rd30, %r66, 4;
	add.s64 	%rd31, %rd4, %rd30;
	add.s64 	%rd32, %rd5, %rd30;
	mul.wide.s32 	%rd33, %r67, 4;
	add.s64 	%rd34, %rd6, %rd33;
	ld.global.nc.f32 	%f50, [%rd31+-8];
	cvt.f64.f32 	%fd16, %f50;
	sub.f64 	%fd17, %fd16, %fd36;
	fma.rn.f64 	%fd18, %fd1, %fd17, %fd36;
	ld.global.nc.f32 	%f51, [%rd32+-8];
	abs.f32 	%f53, %f51;
	setp.ne.f32 	%p28, %f53, 0f7F800000;
	setp.neu.f32 	%p29, %f51, 0f00000000;
	mov.f32 	%f54, 0f42C80000;
	div.rn.f32 	%f55, %f54, %f51;
	selp.f32 	%f56, %f55, 0f7FFFFFFF, %p29;
	selp.f32 	%f57, %f56, 0f7FFFFFFF, %p28;
	setp.num.f32 	%p30, %f57, %f57;
	cvt.f64.f32 	%fd19, %f57;
	mul.f64 	%fd20, %fd18, %fd19;
	cvt.rn.f32.f64 	%f58, %fd20;
	selp.f32 	%f59, %f58, 0f7FFFFFFF, %p30;
	st.global.f32 	[%rd34+-8], %f59;
	ld.global.nc.f32 	%f60, [%rd31+-4];
	cvt.f64.f32 	%fd21, %f60;
	sub.f64 	%fd22, %fd21, %fd18;
	fma.rn.f64 	%fd23, %fd1, %fd22, %fd18;
	ld.global.nc.f32 	%f61, [%rd32+-4];
	abs.f32 	%f63, %f61;
	setp.ne.f32 	%p31, %f63, 0f7F800000;
	setp.neu.f32 	%p32, %f61, 0f00000000;
	div.rn.f32 	%f64, %f54, %f61;
	selp.f32 	%f65, %f64, 0f7FFFFFFF, %p32;
	selp.f32 	%f66, %f65, 0f7FFFFFFF, %p31;
	setp.num.f32 	%p33, %f66, %f66;
	cvt.f64.f32 	%fd24, %f66;
	mul.f64 	%fd25, %fd23, %fd24;
	cvt.rn.f32.f64 	%f67, %fd25;
	selp.f32 	%f68, %f67, 0f7FFFFFFF, %p33;
	st.global.f32 	[%rd34+-4], %f68;
	ld.global.nc.f32 	%f69, [%rd31];
	cvt.f64.f32 	%fd26, %f69;
	sub.f64 	%fd27, %fd26, %fd23;
	fma.rn.f64 	%fd28, %fd1, %fd27, %fd23;
	ld.global.nc.f32 	%f70, [%rd32];
	abs.f32 	%f72, %f70;
	setp.ne.f32 	%p34, %f72, 0f7F800000;
	setp.neu.f32 	%p35, %f70, 0f00000000;
	div.rn.f32 	%f73, %f54, %f70;
	selp.f32 	%f74, %f73, 0f7FFFFFFF, %p35;
	selp.f32 	%f75, %f74, 0f7FFFFFFF, %p34;
	setp.num.f32 	%p36, %f75, %f75;
	cvt.f64.f32 	%fd29, %f75;
	mul.f64 	%fd30, %fd28, %fd29;
	cvt.rn.f32.f64 	%f76, %fd30;
	selp.f32 	%f77, %f76, 0f7FFFFFFF, %p36;
	st.global.f32 	[%rd34], %f77;
	ld.global.nc.f32 	%f78, [%rd31+4];
	cvt.f64.f32 	%fd31, %f78;
	sub.f64 	%fd32, %fd31, %fd28;
	fma.rn.f64 	%fd36, %fd1, %fd32, %fd28;
	ld.global.nc.f32 	%f79, [%rd32+4];
	abs.f32 	%f81, %f79;
	setp.ne.f32 	%p37, %f81, 0f7F800000;
	setp.neu.f32 	%p38, %f79, 0f00000000;
	div.rn.f32 	%f82, %f54, %f79;
	selp.f32 	%f83, %f82, 0f7FFFFFFF, %p38;
	selp.f32 	%f84, %f83, 0f7FFFFFFF, %p37;
	setp.num.f32 	%p39, %f84, %f84;
	cvt.f64.f32 	%fd33, %f84;
	mul.f64 	%fd34, %fd36, %fd33;
	cvt.rn.f32.f64 	%f85, %fd34;
	selp.f32 	%f86, %f85, 0f7FFFFFFF, %p39;
	st.global.f32 	[%rd34+4], %f86;
	add.s32 	%r66, %r66, 4;
	add.s32 	%r67, %r67, 4;
	setp.lt.s32 	%p40, %r66, %r32;
	@%p40 bra 	$L__BB1_21;
$L__BB1_22:
	ret;

}
	// .globl	natr_batch_f32_with_inv
.visible .entry natr_batch_f32_with_inv(
	.param .u64 .ptr .align 1 natr_batch_f32_with_inv_param_0,
	.param .u64 .ptr .align 1 natr_batch_f32_with_inv_param_1,
	.param .u64 .ptr .align 1 natr_batch_f32_with_inv_param_2,
	.param .u32 natr_batch_f32_with_inv_param_3,
	.param .u32 natr_batch_f32_with_inv_param_4,
	.param .u32 natr_batch_f32_with_inv_param_5,
	.param .u64 .ptr .align 1 natr_batch_f32_with_inv_param_6
)
{
	.reg .pred 	%p<29>;
	.reg .b32 	%r<69>;
	.reg .b32 	%f<59>;
	.reg .b64 	%rd<35>;
	.reg .b64 	%fd<38>;

	ld.param.u64 	%rd8, [natr_batch_f32_with_inv_param_0];
	ld.param.u64 	%rd9, [natr_batch_f32_with_inv_param_1];
	ld.param.u64 	%rd7, [natr_batch_f32_with_inv_param_2];
	ld.param.u32 	%r32, [natr_batch_f32_with_inv_param_3];
	ld.param.u32 	%r33, [natr_batch_f32_with_inv_param_4];
	ld.param.u32 	%r34, [natr_batch_f32_with_inv_param_5];
	ld.param.u64 	%rd10, [natr_batch_f32_with_inv_param_6];
	cvta.to.global.u64 	%rd1, %rd8;
	cvta.to.global.u64 	%rd2, %rd10;
	cvta.to.global.u64 	%rd3, %rd9;
	mov.u32 	%r1, %ctaid.x;
	setp.ge.s32 	%p1, %r1, %r34;
	@%p1 bra 	$L__BB2_22;
	cvta.to.global.u64 	%rd11, %rd7;
	mul.wide.u32 	%rd12, %r1, 4;
	add.s64 	%rd13, %rd11, %rd12;
	ld.global.nc.u32 	%r2, [%rd13];
	setp.lt.s32 	%p2, %r2, 1;
	@%p2 bra 	$L__BB2_22;
	add.s32 	%r66, %r2, %r33;
	mul.lo.s32 	%r4, %r32, %r1;
	mov.u32 	%r5, %tid.x;
	setp.ge.s32 	%p3, %r5, %r32;
	@%p3 bra 	$L__BB2_5;
	mov.u32 	%r6, %ntid.x;
	mov.u32 	%r59, %r5;
$L__BB2_4:
	add.s32 	%r35, %r59, %r4;
	mul.wide.s32 	%rd14, %r35, 4;
	add.s64 	%rd15, %rd2, %rd14;
	mov.b32 	%r36, 2147483647;
	st.global.u32 	[%rd15], %r36;
	add.s32 	%r59, %r59, %r6;
	setp.lt.s32 	%p4, %r59, %r32;
	@%p4 bra 	$L__BB2_4;
$L__BB2_5:
	bar.sync 	0;
	setp.ge.s32 	%p5, %r33, %r32;
	setp.lt.s32 	%p6, %r32, %r66;
	or.pred  	%p7, %p5, %p6;
	@%p7 bra 	$L__BB2_22;
	setp.ge.u32 	%p8, %r5, %r2;
	mov.f32 	%f56, 0f00000000;
	@%p8 bra 	$L__BB2_10;
	mov.f32 	%f54, 0f00000000;
	mov.u32 	%r9, %ntid.x;
	mov.u32 	%r60, %r5;
	mov.f32 	%f55, %f54;
$L__BB2_8:
	add.s32 	%r37, %r60, %r33;
	mul.wide.s32 	%rd16, %r37, 4;
	add.s64 	%rd17, %rd1, %rd16;
	ld.global.nc.f32 	%f14, [%rd17];
	sub.f32 	%f15, %f14, %f54;
	add.f32 	%f3, %f55, %f15;
	sub.f32 	%f16, %f3, %f55;
	sub.f32 	%f54, %f16, %f15;
	add.s32 	%r60, %r60, %r9;
	setp.lt.s32 	%p9, %r60, %r2;
	mov.f32 	%f55, %f3;
	@%p9 bra 	$L__BB2_8;
	add.f32 	%f56, %f3, %f54;
$L__BB2_10:
	and.b32  	%r38, %r5, 31;
	mov.b32 	%r39, %f56;
	shfl.sync.down.b32	%r40|%p10, %r39, 16, 31, -1;
	mov.b32 	%f17, %r40;
	add.f32 	%f18, %f56, %f17;
	mov.b32 	%r41, %f18;
	shfl.sync.down.b32	%r42|%p11, %r41, 8, 31, -1;
	mov.b32 	%f19, %r42;
	add.f32 	%f20, %f18, %f19;
	mov.b32 	%r43, %f20;
	shfl.sync.down.b32	%r44|%p12, %r43, 4, 31, -1;
	mov.b32 	%f21, %r44;
	add.f32 	%f22, %f20, %f21;
	mov.b32 	%r45, %f22;
	shfl.sync.down.b32	%r46|%p13, %r45, 2, 31, -1;
	mov.b32 	%f23, %r46;
	add.f32 	%f24, %f22, %f23;
	mov.b32 	%r47, %f24;
	shfl.sync.down.b32	%r48|%p14, %r47, 1, 31, -1;
	mov.b32 	%f25, %r48;
	add.f32 	%f7, %f24, %f25;
	setp.ne.s32 	%p15, %r38, 0;
	@%p15 bra 	$L__BB2_12;
	shr.u32 	%r49, %r5, 3;
	mov.u32 	%r50, _ZZN34_INTERNAL_4b51861a_4_k_cu_1a08b83d16block_reduce_sumEfE9warp_sums;
	add.s32 	%r51, %r50, %r49;
	st.shared.f32 	[%r51], %f7;
$L__BB2_12:
	bar.sync 	0;
	setp.ne.s32 	%p16, %r5, 0;
	@%p16 bra 	$L__BB2_22;
	mov.u32 	%r53, %ntid.x;
	add.s32 	%r54, %r53, 31;
	shr.u32 	%r55, %r54, 5;
	neg.s32 	%r62, %r55;
	mov.f32 	%f57, 0f00000000;
	mov.u32 	%r61, _ZZN34_INTERNAL_4b51861a_4_k_cu_1a08b83d16block_reduce_sumEfE9warp_sums;
	mov.f32 	%f58, %f57;
$L__BB2_14:
	.pragma "nounroll";
	ld.shared.f32 	%f27, [%r61];
	sub.f32 	%f28, %f27, %f57;
	add.f32 	%f10, %f58, %f28;
	sub.f32 	%f29, %f10, %f58;
	sub.f32 	%f57, %f29, %f28;
	add.s32 	%r62, %r62, 1;
	setp.ne.s32 	%p17, %r62, 0;
	add.s32 	%r61, %r61, 4;
	mov.f32 	%f58, %f10;
	@%p17 bra 	$L__BB2_14;
	add.f32 	%f30, %f10, %f57;
	cvt.f64.f32 	%fd8, %f30;
	cvt.rn.f64.u32 	%fd9, %r2;
	rcp.rn.f64 	%fd1, %fd9;
	mul.f64 	%fd36, %fd1, %fd8;
	cvt.s64.s32 	%rd18, %r66;
	mul.wide.s32 	%rd19, %r66, 4;
	add.s64 	%rd20, %rd3, %rd19;
	ld.global.nc.f32 	%f31, [%rd20+-4];
	setp.num.f32 	%p18, %f31, %f31;
	cvt.f64.f32 	%fd10, %f31;
	mul.f64 	%fd11, %fd36, %fd10;
	cvt.rn.f32.f64 	%f32, %fd11;
	selp.f32 	%f33, %f32, 0f7FFFFFFF, %p18;
	cvt.s64.s32 	%rd21, %r4;
	add.s64 	%rd22, %rd18, %rd21;
	shl.b64 	%rd23, %rd22, 2;
	add.s64 	%rd24, %rd2, %rd23;
	st.global.f32 	[%rd24+-4], %f33;
	setp.le.s32 	%p19, %r32, %r66;
	@%p19 bra 	$L__BB2_22;
	sub.s32 	%r56, %r32, %r66;
	and.b32  	%r17, %r56, 3;
	setp.eq.s32 	%p20, %r17, 0;
	@%p20 bra 	$L__BB2_19;
	add.s32 	%r64, %r66, %r4;
	neg.s32 	%r63, %r17;
$L__BB2_18:
	.pragma "nounroll";
	mul.wide.s32 	%rd25, %r64, 4;
	add.s64 	%rd26, %rd2, %rd25;
	mul.wide.s32 	%rd27, %r66, 4;
	add.s64 	%rd28, %rd3, %rd27;
	add.s64 	%rd29, %rd1, %rd27;
	ld.global.nc.f32 	%f34, [%rd29];
	cvt.f64.f32 	%fd12, %f34;
	sub.f64 	%fd13, %fd12, %fd36;
	fma.rn.f64 	%fd36, %fd1, %fd13, %fd36;
	ld.global.nc.f32 	%f35, [%rd28];
	setp.num.f32 	%p21, %f35, %f35;
	cvt.f64.f32 	%fd14, %f35;
	mul.f64 	%fd15, %fd36, %fd14;
	cvt.rn.f32.f64 	%f36, %fd15;
	selp.f32 	%f37, %f36, 0f7FFFFFFF, %p21;
	st.global.f32 	[%rd26], %f37;
	add.s32 	%r66, %r66, 1;
	add.s32 	%r64, %r64, 1;
	add.s32 	%r63, %r63, 1;
	setp.ne.s32 	%p22, %r63, 0;
	@%p22 bra 	$L__BB2_18;
$L__BB2_19:
	sub.s32 	%r57, %r2, %r32;
	add.s32 	%r58, %r57, %r33;
	setp.gt.u32 	%p23, %r58, -4;
	@%p23 bra 	$L__BB2_22;
	add.s64 	%rd4, %rd1, 8;
	add.s64 	%rd5, %rd3, 8;
	add.s64 	%rd6, %rd2, 8;
	add.s32 	%r67, %r66, %r4;
$L__BB2_21:
	mul.wide.s32 	%rd30, %r66, 4;
	add.s64 	%rd31, %rd4, %rd30;
	add.s64 	%rd32, %rd5, %rd30;
	mul.wide.s32 	%rd33, %r67, 4;
	add.s64 	%rd34, %rd6, %rd33;
	ld.global.nc.f32 	%f38, [%rd31+-8];
	cvt.f64.f32 	%fd16, %f38;
	sub.f64 	%fd17, %fd16, %fd36;
	fma.rn.f64 	%fd18, %fd1, %fd17, %fd36;
	ld.global.nc.f32 	%f39, [%rd32+-8];
	setp.num.f32 	%p24, %f39, %f39;
	cvt.f64.f32 	%fd19, %f39;
	mul.f64 	%fd20, %fd18, %fd19;
	cvt.rn.f32.f64 	%f40, %fd20;
	selp.f32 	%f41, %f40, 0f7FFFFFFF, %p24;
	st.global.f32 	[%rd34+-8], %f41;
	ld.global.nc.f32 	%f42, [%rd31+-4];
	cvt.f64.f32 	%fd21, %f42;
	sub.f64 	%fd22, %fd21, %fd18;
	fma.rn.f64 	%fd23, %fd1, %fd22, %fd18;
	ld.global.nc.f32 	%f43, [%rd32+-4];
	setp.num.f32 	%p25, %f43, %f43;
	cvt.f64.f32 	%fd24, %f43;
	mul.f64 	%fd25, %fd23, %fd24;
	cvt.rn.f32.f64 	%f44, %fd25;
	selp.f32 	%f45, %f44, 0f7FFFFFFF, %p25;
	st.global.f32 	[%rd34+-4], %f45;
	ld.global.nc.f32 	%f46, [%rd31];
	cvt.f64.f32 	%fd26, %f46;
	sub.f64 	%fd27, %fd26, %fd23;
	fma.rn.f64 	%fd28, %fd1, %fd27, %fd23;
	ld.global.nc.f32 	%f47, [%rd32];
	setp.num.f32 	%p26, %f47, %f47;
	cvt.f64.f32 	%fd29, %f47;
	mul.f64 	%fd30, %fd28, %fd29;
	cvt.rn.f32.f64 	%f48, %fd30;
	selp.f32 	%f49, %f48, 0f7FFFFFFF, %p26;
	st.global.f32 	[%rd34], %f49;
	ld.global.nc.f32 	%f50, [%rd31+4];
	cvt.f64.f32 	%fd31, %f50;
	sub.f64 	%fd32, %fd31, %fd28;
	fma.rn.f64 	%fd36, %fd1, %fd32, %fd28;
	ld.global.nc.f32 	%f51, [%rd32+4];
	setp.num.f32 	%p27, %f51, %f51;
	cvt.f64.f32 	%fd33, %f51;
	mul.f64 	%fd34, %fd36, %fd33;
	cvt.rn.f32.f64 	%f52, %fd34;
	selp.f32 	%f53, %f52, 0f7FFFFFFF, %p27;
	st.global.f32 	[%rd34+4], %f53;
	add.s32 	%r66, %r66, 4;
	add.s32 	%r67, %r67, 4;
	setp.lt.s32 	%p28, %r66, %r32;
	@%p28 bra 	$L__BB2_21;
$L__BB2_22:
	ret;

}
	// .globl	natr_many_series_one_param_f32
.visible .entry natr_many_series_one_param_f32(
	.param .u64 .ptr .align 1 natr_many_series_one_param_f32_param_0,
	.param .u64 .ptr .align 1 natr_many_series_one_param_f32_param_1,
	.param .u64 .ptr .align 1 natr_many_series_one_param_f32_param_2,
	.param .u32 natr_many_series_one_param_f32_param_3,
	.param .u32 natr_many_series_one_param_f32_param_4,
	.param .u32 natr_many_series_one_param_f32_param_5,
	.param .u64 .ptr .align 1 natr_many_series_one_param_f32_param_6,
	.param .u64 .ptr .align 1 natr_many_series_one_param_f32_param_7
)
{
	.reg .pred 	%p<54>;
	.reg .b32 	%r<148>;
	.reg .b32 	%f<170>;
	.reg .b64 	%rd<86>;
	.reg .b64 	%fd<46>;

	ld.param.u64 	%rd17, [natr_many_series_one_param_f32_param_0];
	ld.param.u64 	%rd18, [natr_many_series_one_param_f32_param_1];
	ld.param.u64 	%rd19, [natr_many_series_one_param_f32_param_2];
	ld.param.u32 	%r68, [natr_many_series_one_param_f32_param_3];
	ld.param.u32 	%r69, [natr_many_series_one_param_f32_param_4];
	ld.param.u32 	%r70, [natr_many_series_one_param_f32_param_5];
	ld.param.u64 	%rd20, [natr_many_series_one_param_f32_param_7];
	cvta.to.global.u64 	%rd1, %rd18;
	cvta.to.global.u64 	%rd2, %rd17;
	cvta.to.global.u64 	%rd3, %rd20;
	cvta.to.global.u64 	%rd4, %rd19;
	min.s32 	%r71, %r68, %r69;
	min.s32 	%r72, %r71, %r70;
	setp.lt.s32 	%p1, %r72, 1;
	@%p1 bra 	$L__BB3_34;
	mov.u32 	%r1, %tid.x;
	and.b32  	%r2, %r1, 31;
	mov.u32 	%r3, %ntid.x;
	setp.lt.u32 	%p2, %r3, 32;
	@%p2 bra 	$L__BB3_34;
	shr.u32 	%r4, %r3, 5;
	shr.u32 	%r73, %r1, 5;
	mov.u32 	%r74, %ctaid.x;
	mad.lo.s32 	%r131, %r4, %r74, %r73;
	setp.ge.s32 	%p3, %r131, %r69;
	@%p3 bra 	$L__BB3_34;
	cvt.rn.f64.u32 	%fd9, %r68;
	rcp.rn.f64 	%fd1, %fd9;
	not.b32 	%r75, %r2;
	add.s32 	%r6, %r70, %r75;
	shr.u32 	%r76, %r6, 5;
	add.s32 	%r77, %r76, 1;
	and.b32  	%r7, %r77, 7;
	sub.s32 	%r8, %r68, %r70;
	or.b32  	%r78, %r2, 128;
	mul.lo.s32 	%r9, %r69, %r78;
	shl.b32 	%r10, %r69, 8;
	or.b32  	%r79, %r2, 160;
	mul.lo.s32 	%r11, %r69, %r79;
	or.b32  	%r80, %r2, 192;
	mul.lo.s32 	%r12, %r69, %r80;
	or.b32  	%r81, %r2, 224;
	mul.lo.s32 	%r13, %r69, %r81;
	or.b32  	%r82, %r2, 64;
	mul.lo.s32 	%r14, %r69, %r82;
	or.b32  	%r83, %r2, 96;
	mul.lo.s32 	%r15, %r69, %r83;
	or.b32  	%r84, %r2, 32;
	mul.lo.s32 	%r16, %r69, %r84;
	mul.lo.s32 	%r17, %r69, %r2;
	mov.u32 	%r85, %nctaid.x;
	mul.lo.s32 	%r18, %r4, %r85;
	mul.wide.u32 	%rd70, %r69, 4;
$L__BB3_4:
	ld.param.u64 	%rd85, [natr_many_series_one_param_f32_param_6];
	setp.ge.u32 	%p4, %r2, %r70;
	cvta.to.global.u64 	%rd21, %rd85;
	mul.wide.s32 	%rd22, %r131, 4;
	add.s64 	%rd23, %rd21, %rd22;
	ld.global.nc.u32 	%r20, [%rd23];
	@%p4 bra 	$L__BB3_16;
	setp.lt.u32 	%p5, %r6, 224;
	mov.u32 	%r142, %r2;
	@%p5 bra 	$L__BB3_8;
	shr.u32 	%r86, %r6, 5;
	add.s32 	%r87, %r86, 1;
	and.b32  	%r88, %r87, 268435448;
	neg.s32 	%r132, %r88;
	add.s32 	%r140, %r9, %r131;
	add.s32 	%r139, %r11, %r131;
	add.s32 	%r138, %r12, %r131;
	add.s32 	%r137, %r13, %r131;
	add.s32 	%r136, %r14, %r131;
	add.s32 	%r135, %r15, %r131;
	add.s32 	%r134, %r16, %r131;
	add.s32 	%r133, %r17, %r131;
	mov.u32 	%r142, %r2;
$L__BB3_7:
	.pragma "nounroll";
	mul.wide.s32 	%rd24, %r133, 4;
	add.s64 	%rd25, %rd3, %rd24;
	mov.b32 	%r89, 2147483647;
	st.global.u32 	[%rd25], %r89;
	mul.wide.s32 	%rd26, %r134, 4;
	add.s64 	%rd27, %rd3, %rd26;
	st.global.u32 	[%rd27], %r89;
	mul.wide.s32 	%rd28, %r136, 4;
	add.s64 	%rd29, %rd3, %rd28;
	st.global.u32 	[%rd29], %r89;
	mul.wide.s32 	%rd30, %r135, 4;
	add.s64 	%rd31, %rd3, %rd30;
	st.global.u32 	[%rd31], %r89;
	mul.wide.s32 	%rd32, %r140, 4;
	add.s64 	%rd33, %rd3, %rd32;
	st.global.u32 	[%rd33], %r89;
	mul.wide.s32 	%rd34, %r139, 4;
	add.s64 	%rd35, %rd3, %rd34;
	st.global.u32 	[%rd35], %r89;
	mul.wide.s32 	%rd36, %r138, 4;
	add.s64 	%rd37, %rd3, %rd36;
	st.global.u32 	[%rd37], %r89;
	mul.wide.s32 	%rd38, %r137, 4;
	add.s64 	%rd39, %rd3, %rd38;
	st.global.u32 	[%rd39], %r89;
	add.s32 	%r142, %r142, 256;
	add.s32 	%r140, %r140, %r10;
	add.s32 	%r139, %r139, %r10;
	add.s32 	%r138, %r138, %r10;
	add.s32 	%r137, %r137, %r10;
	add.s32 	%r136, %r136, %r10;
	add.s32 	%r135, %r135, %r10;
	add.s32 	%r134, %r134, %r10;
	add.s32 	%r133, %r133, %r10;
	add.s32 	%r132, %r132, 8;
	setp.ne.s32 	%p6, %r132, 0;
	@%p6 bra 	$L__BB3_7;
$L__BB3_8:
	setp.eq.s32 	%p7, %r7, 0;
	@%p7 bra 	$L__BB3_16;
	add.s32 	%r90, %r7, -1;
	setp.lt.u32 	%p8, %r90, 3;
	@%p8 bra 	$L__BB3_11;
	mad.lo.s32 	%r91, %r142, %r69, %r131;
	mul.wide.s32 	%rd40, %r91, 4;
	add.s64 	%rd41, %rd3, %rd40;
	mov.b32 	%r92, 2147483647;
	st.global.u32 	[%rd41], %r92;
	shl.b32 	%r93, %r69, 5;
	add.s32 	%r94, %r91, %r93;
	mul.wide.s32 	%rd42, %r94, 4;
	add.s64 	%rd43, %rd3, %rd42;
	st.global.u32 	[%rd43], %r92;
	shl.b32 	%r95, %r69, 6;
	add.s32 	%r96, %r91, %r95;
	mul.wide.s32 	%rd44, %r96, 4;
	add.s64 	%rd45, %rd3, %rd44;
	st.global.u32 	[%rd45], %r92;
	add.s32 	%r97, %r96, %r93;
	mul.wide.s32 	%rd46, %r97, 4;
	add.s64 	%rd47, %rd3, %rd46;
	st.global.u32 	[%rd47], %r92;
	add.s32 	%r142, %r142, 128;
$L__BB3_11:
	shr.u32 	%r98, %r6, 5;
	add.s32 	%r99, %r98, 1;
	and.b32  	%r100, %r99, 3;
	setp.eq.s32 	%p9, %r100, 0;
	@%p9 bra 	$L__BB3_16;
	and.b32  	%r101, %r6, 96;
	setp.eq.s32 	%p10, %r101, 0;
	@%p10 bra 	$L__BB3_14;
	mad.lo.s32 	%r102, %r142, %r69, %r131;
	mul.wide.s32 	%rd48, %r102, 4;
	add.s64 	%rd49, %rd3, %rd48;
	mov.b32 	%r103, 2147483647;
	st.global.u32 	[%rd49], %r103;
	shl.b32 	%r104, %r69, 5;
	add.s32 	%r105, %r102, %r104;
	mul.wide.s32 	%rd50, %r105, 4;
	add.s64 	%rd51, %rd3, %rd50;
	st.global.u32 	[%rd51], %r103;
	add.s32 	%r142, %r142, 64;
$L__BB3_14:
	and.b32  	%r106, %r6, 32;
	setp.ne.s32 	%p11, %r106, 0;
	@%p11 bra 	$L__BB3_16;
	mad.lo.s32 	%r107, %r142, %r69, %r131;
	mul.wide.s32 	%rd52, %r107, 4;
	add.s64 	%rd53, %rd3, %rd52;
	mov.b32 	%r108, 2147483647;
	st.global.u32 	[%rd53], %r108;
$L__BB3_16:
	setp.ge.u32 	%p12, %r20, %r70;
	@%p12 bra 	$L__BB3_33;
	add.s32 	%r55, %r20, %r68;
	setp.lt.s32 	%p13, %r70, %r55;
	@%p13 bra 	$L__BB3_33;
	setp.ge.u32 	%p14, %r2, %r68;
	mov.f32 	%f169, 0f00000000;
	@%p14 bra 	$L__BB3_25;
	mov.f32 	%f166, 0f00000000;
	mov.u32 	%r145, %r2;
	mov.f32 	%f167, %f166;
$L__BB3_20:
	.pragma "nounroll";
	add.s32 	%r109, %r145, %r20;
	mul.lo.s32 	%r57, %r109, %r69;
	add.s32 	%r110, %r57, %r131;
	mul.wide.s32 	%rd54, %r110, 4;
	add.s64 	%rd55, %rd2, %rd54;
	ld.global.nc.f32 	%f3, [%rd55];
	add.s64 	%rd56, %rd1, %rd54;
	ld.global.nc.f32 	%f4, [%rd56];
	setp.ne.s32 	%p15, %r145, 0;
	@%p15 bra 	$L__BB3_22;
	sub.f32 	%f168, %f3, %f4;
	bra.uni 	$L__BB3_23;
$L__BB3_22:
	sub.s32 	%r111, %r57, %r69;
	add.s32 	%r112, %r111, %r131;
	mul.wide.s32 	%rd57, %r112, 4;
	add.s64 	%rd58, %rd4, %rd57;
	ld.global.nc.f32 	%f18, [%rd58];
	sub.f32 	%f19, %f3, %f4;
	sub.f32 	%f20, %f3, %f18;
	abs.f32 	%f21, %f20;
	sub.f32 	%f22, %f4, %f18;
	abs.f32 	%f23, %f22;
	max.f32 	%f24, %f21, %f23;
	max.f32 	%f168, %f19, %f24;
$L__BB3_23:
	sub.f32 	%f25, %f168, %f166;
	add.f32 	%f8, %f167, %f25;
	sub.f32 	%f26, %f8, %f167;
	sub.f32 	%f166, %f26, %f25;
	add.s32 	%r145, %r145, 32;
	setp.lt.s32 	%p16, %r145, %r68;
	mov.f32 	%f167, %f8;
	@%p16 bra 	$L__BB3_20;
	add.f32 	%f169, %f8, %f166;
$L__BB3_25:
	setp.ne.s32 	%p17, %r2, 0;
	mov.b32 	%r113, %f169;
	shfl.sync.down.b32	%r114|%p18, %r113, 16, 31, -1;
	mov.b32 	%f27, %r114;
	add.f32 	%f28, %f169, %f27;
	mov.b32 	%r115, %f28;
	shfl.sync.down.b32	%r116|%p19, %r115, 8, 31, -1;
	mov.b32 	%f29, %r116;
	add.f32 	%f30, %f28, %f29;
	mov.b32 	%r117, %f30;
	shfl.sync.down.b32	%r118|%p20, %r117, 4, 31, -1;
	mov.b32 	%f31, %r118;
	add.f32 	%f32, %f30, %f31;
	mov.b32 	%r119, %f32;
	shfl.sync.down.b32	%r120|%p21, %r119, 2, 31, -1;
	mov.b32 	%f33, %r120;
	add.f32 	%f34, %f32, %f33;
	mov.b32 	%r121, %f34;
	shfl.sync.down.b32	%r122|%p22, %r121, 1, 31, -1;
	mov.b32 	%f35, %r122;
	add.f32 	%f12, %f34, %f35;
	@%p17 bra 	$L__BB3_33;
	add.s32 	%r123, %r55, -1;
	cvt.f64.f32 	%fd10, %f12;
	mul.f64 	%fd44, %fd1, %fd10;
	mad.lo.s32 	%r59, %r123, %r69, %r131;
	mul.wide.s32 	%rd59, %r59, 4;
	add.s64 	%rd5, %rd4, %rd59;
	ld.global.nc.f32 	%f36, [%rd5];
	abs.f32 	%f37, %f36;
	setp.ne.f32 	%p23, %f37, 0f7F800000;
	setp.neu.f32 	%p24, %f36, 0f00000000;
	mov.f32 	%f38, 0f42C80000;
	div.rn.f32 	%f39, %f38, %f36;
	selp.f32 	%f40, %f39, 0f7FFFFFFF, %p24;
	selp.f32 	%f41, %f40, 0f7FFFFFFF, %p23;
	setp.num.f32 	%p25, %f41, %f41;
	cvt.f64.f32 	%fd11, %f41;
	mul.f64 	%fd12, %fd44, %fd11;
	cvt.rn.f32.f64 	%f42, %fd12;
	selp.f32 	%f43, %f42, 0f7FFFFFFF, %p25;
	add.s64 	%rd6, %rd3, %rd59;
	st.global.f32 	[%rd6], %f43;
	setp.le.s32 	%p26, %r70, %r55;
	@%p26 bra 	$L__BB3_33;
	sub.s32 	%r124, %r70, %r55;
	and.b32  	%r60, %r124, 3;
	setp.eq.s32 	%p27, %r60, 0;
	mov.u32 	%r146, %r55;
	@%p27 bra 	$L__BB3_31;
	add.s32 	%r125, %r59, %r69;
	mul.wide.s32 	%rd60, %r125, 4;
	add.s64 	%rd7, %rd2, %rd60;
	ld.global.nc.f32 	%f44, [%rd7];
	add.s64 	%rd8, %rd1, %rd60;
	ld.global.nc.f32 	%f45, [%rd8];
	sub.f32 	%f46, %f44, %f45;
	sub.f32 	%f47, %f44, %f36;
	abs.f32 	%f48, %f47;
	sub.f32 	%f49, %f45, %f36;
	abs.f32 	%f50, %f49;
	max.f32 	%f51, %f48, %f50;
	max.f32 	%f52, %f46, %f51;
	cvt.f64.f32 	%fd13, %f52;
	sub.f64 	%fd14, %fd13, %fd44;
	fma.rn.f64 	%fd44, %fd1, %fd14, %fd44;
	mul.wide.u32 	%rd9, %r69, 4;
	add.s64 	%rd10, %rd5, %rd9;
	ld.global.nc.f32 	%f53, [%rd10];
	abs.f32 	%f54, %f53;
	setp.ne.f32 	%p28, %f54, 0f7F800000;
	setp.neu.f32 	%p29, %f53, 0f00000000;
	mov.f32 	%f55, 0f42C80000;
	div.rn.f32 	%f56, %f55, %f53;
	selp.f32 	%f57, %f56, 0f7FFFFFFF, %p29;
	selp.f32 	%f58, %f57, 0f7FFFFFFF, %p28;
	setp.num.f32 	%p30, %f58, %f58;
	cvt.f64.f32 	%fd15, %f58;
	mul.f64 	%fd16, %fd44, %fd15;
	cvt.rn.f32.f64 	%f59, %fd16;
	selp.f32 	%f60, %f59, 0f7FFFFFFF, %p30;
	add.s64 	%rd11, %rd6, %rd9;
	st.global.f32 	[%rd11], %f60;
	add.s32 	%r146, %r55, 1;
	setp.eq.s32 	%p31, %r60, 1;
	@%p31 bra 	$L__BB3_31;
	add.s64 	%rd12, %rd7, %rd9;
	ld.global.nc.f32 	%f61, [%rd12];
	add.s64 	%rd13, %rd8, %rd9;
	ld.global.nc.f32 	%f62, [%rd13];
	sub.f32 	%f63, %f61, %f62;
	sub.f32 	%f64, %f61, %f53;
	abs.f32 	%f65, %f64;
	sub.f32 	%f66, %f62, %f53;
	abs.f32 	%f67, %f66;
	max.f32 	%f68, %f65, %f67;
	max.f32 	%f69, %f63, %f68;
	cvt.f64.f32 	%fd17, %f69;
	sub.f64 	%fd18, %fd17, %fd44;
	fma.rn.f64 	%fd44, %fd1, %fd18, %fd44;
	add.s64 	%rd14, %rd10, %rd9;
	ld.global.nc.f32 	%f70, [%rd14];
	abs.f32 	%f71, %f70;
	setp.ne.f32 	%p32, %f71, 0f7F800000;
	setp.neu.f32 	%p33, %f70, 0f00000000;
	mov.f32 	%f72, 0f42C80000;
	div.rn.f32 	%f73, %f72, %f70;
	selp.f32 	%f74, %f73, 0f7FFFFFFF, %p33;
	selp.f32 	%f75, %f74, 0f7FFFFFFF, %p32;
	setp.num.f32 	%p34, %f75, %f75;
	cvt.f64.f32 	%fd19, %f75;
	mul.f64 	%fd20, %fd44, %fd19;
	cvt.rn.f32.f64 	%f76, %fd20;
	selp.f32 	%f77, %f76, 0f7FFFFFFF, %p34;
	add.s64 	%rd15, %rd11, %rd9;
	st.global.f32 	[%rd15], %f77;
	add.s32 	%r146, %r55, 2;
	setp.eq.s32 	%p35, %r60, 2;
	@%p35 bra 	$L__BB3_31;
	add.s64 	%rd61, %rd12, %rd9;
	ld.global.nc.f32 	%f78, [%rd61];
	add.s64 	%rd62, %rd13, %rd9;
	ld.global.nc.f32 	%f79, [%rd62];
	sub.f32 	%f80, %f78, %f79;
	sub.f32 	%f81, %f78, %f70;
	abs.f32 	%f82, %f81;
	sub.f32 	%f83, %f79, %f70;
	abs.f32 	%f84, %f83;
	max.f32 	%f85, %f82, %f84;
	max.f32 	%f86, %f80, %f85;
	cvt.f64.f32 	%fd21, %f86;
	sub.f64 	%fd22, %fd21, %fd44;
	fma.rn.f64 	%fd44, %fd1, %fd22, %fd44;
	add.s64 	%rd63, %rd14, %rd9;
	ld.global.nc.f32 	%f87, [%rd63];
	abs.f32 	%f89, %f87;
	setp.ne.f32 	%p36, %f89, 0f7F800000;
	setp.neu.f32 	%p37, %f87, 0f00000000;
	mov.f32 	%f90, 0f42C80000;
	div.rn.f32 	%f91, %f90, %f87;
	selp.f32 	%f92, %f91, 0f7FFFFFFF, %p37;
	selp.f32 	%f93, %f92, 0f7FFFFFFF, %p36;
	setp.num.f32 	%p38, %f93, %f93;
	cvt.f64.f32 	%fd23, %f93;
	mul.f64 	%fd24, %fd44, %fd23;
	cvt.rn.f32.f64 	%f94, %fd24;
	selp.f32 	%f95, %f94, 0f7FFFFFFF, %p38;
	add.s64 	%rd64, %rd15, %rd9;
	st.global.f32 	[%rd64], %f95;
	add.s32 	%r146, %r55, 3;
$L__BB3_31:
	add.s32 	%r126, %r8, %r20;
	setp.gt.u32 	%p39, %r126, -4;
	@%p39 bra 	$L__BB3_33;
$L__BB3_32:
	mul.lo.s32 	%r127, %r146, %r69;
	add.s32 	%r128, %r127, %r131;
	mul.wide.s32 	%rd65, %r128, 4;
	add.s64 	%rd66, %rd2, %rd65;
	ld.global.nc.f32 	%f96, [%rd66];
	add.s64 	%rd67, %rd1, %rd65;
	ld.global.nc.f32 	%f97, [%rd67];
	sub.s32 	%r129, %r127, %r69;
	add.s32 	%r130, %r129, %r131;
	mul.wide.s32 	%rd68, %r130, 4;
	add.s64 	%rd69, %rd4, %rd68;
	ld.global.nc.f32 	%f98, [%rd69];
	sub.f32 	%f99, %f96, %f97;
	sub.f32 	%f100, %f96, %f98;
	abs.f32 	%f101, %f100;
	sub.f32 	%f102, %f97, %f98;
	abs.f32 	%f103, %f102;
	max.f32 	%f104, %f101, %f103;
	max.f32 	%f105, %f99, %f104;
	cvt.f64.f32 	%fd25, %f105;
	sub.f64 	%fd26, %fd25, %fd44;
	fma.rn.f64 	%fd27, %fd1, %fd26, %fd44;
	add.s64 	%rd71, %rd69, %rd70;
	ld.global.nc.f32 	%f106, [%rd71];
	abs.f32 	%f108, %f106;
	setp.ne.f32 	%p40, %f108, 0f7F800000;
	setp.neu.f32 	%p41, %f106, 0f00000000;
	mov.f32 	%f109, 0f42C80000;
	div.rn.f32 	%f110, %f109, %f106;
	selp.f32 	%f111, %f110, 0f7FFFFFFF, %p41;
	selp.f32 	%f112, %f111, 0f7FFFFFFF, %p40;
	setp.num.f32 	%p42, %f112, %f112;
	cvt.f64.f32 	%fd28, %f112;
	mul.f64 	%fd29, %fd27, %fd28;
	cvt.rn.f32.f64 	%f113, %fd29;
	selp.f32 	%f114, %f113, 0f7FFFFFFF, %p42;
	add.s64 	%rd72, %rd3, %rd65;
	st.global.f32 	[%rd72], %f114;
	add.s64 	%rd73, %rd66, %rd70;
	ld.global.nc.f32 	%f115, [%rd73];
	add.s64 	%rd74, %rd67, %rd70;
	ld.global.nc.f32 	%f116, [%rd74];
	sub.f32 	%f117, %f115, %f116;
	sub.f32 	%f118, %f115, %f106;
	abs.f32 	%f119, %f118;
	sub.f32 	%f120, %f116, %f106;
	abs.f32 	%f121, %f120;
	max.f32 	%f122, %f119, %f121;
	max.f32 	%f123, %f117, %f122;
	cvt.f64.f32 	%fd30, %f123;
	sub.f64 	%fd31, %fd30, %fd27;
	fma.rn.f64 	%fd32, %fd1, %fd31, %fd27;
	add.s64 	%rd75, %rd71, %rd70;
	ld.global.nc.f32 	%f124, [%rd75];
	abs.f32 	%f126, %f124;
	setp.ne.f32 	%p43, %f126, 0f7F800000;
	setp.neu.f32 	%p44, %f124, 0f00000000;
	div.rn.f32 	%f127, %f109, %f124;
	selp.f32 	%f128, %f127, 0f7FFFFFFF, %p44;
	selp.f32 	%f129, %f128, 0f7FFFFFFF, %p43;
	setp.num.f32 	%p45, %f129, %f129;
	cvt.f64.f32 	%fd33, %f129;
	mul.f64 	%fd34, %fd32, %fd33;
	cvt.rn.f32.f64 	%f130, %fd34;
	selp.f32 	%f131, %f130, 0f7FFFFFFF, %p45;
	add.s64 	%rd76, %rd72, %rd70;
	st.global.f32 	[%rd76], %f131;
	add.s64 	%rd77, %rd73, %rd70;
	ld.global.nc.f32 	%f132, [%rd77];
	add.s64 	%rd78, %rd74, %rd70;
	ld.global.nc.f32 	%f133, [%rd78];
	sub.f32 	%f134, %f132, %f133;
	sub.f32 	%f135, %f132, %f124;
	abs.f32 	%f136, %f135;
	sub.f32 	%f137, %f133, %f124;
	abs.f32 	%f138, %f137;
	max.f32 	%f139, %f136, %f138;
	max.f32 	%f140, %f134, %f139;
	cvt.f64.f32 	%fd35, %f140;
	sub.f64 	%fd36, %fd35, %fd32;
	fma.rn.f64 	%fd37, %fd1, %fd36, %fd32;
	add.s64 	%rd79, %rd75, %rd70;
	ld.global.nc.f32 	%f141, [%rd79];
	abs.f32 	%f143, %f141;
	setp.ne.f32 	%p46, %f143, 0f7F800000;
	setp.neu.f32 	%p47, %f141, 0f00000000;
	div.rn.f32 	%f144, %f109, %f141;
	selp.f32 	%f145, %f144, 0f7FFFFFFF, %p47;
	selp.f32 	%f146, %f145, 0f7FFFFFFF, %p46;
	setp.num.f32 	%p48, %f146, %f146;
	cvt.f64.f32 	%fd38, %f146;
	mul.f64 	%fd39, %fd37, %fd38;
	cvt.rn.f32.f64 	%f147, %fd39;
	selp.f32 	%f148, %f147, 0f7FFFFFFF, %p48;
	add.s64 	%rd80, %rd76, %rd70;
	st.global.f32 	[%rd80], %f148;
	add.s64 	%rd81, %rd77, %rd70;
	ld.global.nc.f32 	%f149, [%rd81];
	add.s64 	%rd82, %rd78, %rd70;
	ld.global.nc.f32 	%f150, [%rd82];
	sub.f32 	%f151, %f149, %f150;
	sub.f32 	%f152, %f149, %f141;
	abs.f32 	%f153, %f152;
	sub.f32 	%f154, %f150, %f141;
	abs.f32 	%f155, %f154;
	max.f32 	%f156, %f153, %f155;
	max.f32 	%f157, %f151, %f156;
	cvt.f64.f32 	%fd40, %f157;
	sub.f64 	%fd41, %fd40, %fd37;
	fma.rn.f64 	%fd44, %fd1, %fd41, %fd37;
	add.s64 	%rd83, %rd79, %rd70;
	ld.global.nc.f32 	%f158, [%rd83];
	abs.f32 	%f160, %f158;
	setp.ne.f32 	%p49, %f160, 0f7F800000;
	setp.neu.f32 	%p50, %f158, 0f00000000;
	div.rn.f32 	%f161, %f109, %f158;
	selp.f32 	%f162, %f161, 0f7FFFFFFF, %p50;
	selp.f32 	%f163, %f162, 0f7FFFFFFF, %p49;
	setp.num.f32 	%p51, %f163, %f163;
	cvt.f64.f32 	%fd42, %f163;
	mul.f64 	%fd43, %fd44, %fd42;
	cvt.rn.f32.f64 	%f164, %fd43;
	selp.f32 	%f165, %f164, 0f7FFFFFFF, %p51;
	add.s64 	%rd84, %rd80, %rd70;
	st.global.f32 	[%rd84], %f165;
	add.s32 	%r146, %r146, 4;
	setp.lt.s32 	%p52, %r146, %r70;
	@%p52 bra 	$L__BB3_32;
$L__BB3_33:
	add.s32 	%r131, %r131, %r18;
	setp.lt.s32 	%p53, %r131, %r69;
	@%p53 bra 	$L__BB3_4;
$L__BB3_34:
	ret;

}


// ===== COMPILED SASS (sm_100) =====

	.target	sm_100

	.elftype	@"ET_EXEC"


//--------------------- .note.nv.tkinfo           --------------------------
	.section	.note.nv.tkinfo,"",@"SHT_NOTE"
	.sectionflags	@"SHF_NOTE_NV_TKINFO"
	.tkinfo
        /*0018*/ 	.word	0x00000002
        /*0030*/ 	.string	""
        /*0030*/ 	.string	"ptxas"
        /*0030*/ 	.string	"Cuda compilation tools, release 13.0, V13.0.88"
        /*0030*/ 	.string	"Build cuda_13.0.r13.0/compiler.36424714_0"
        /*0030*/ 	.string	"-arch sm_100 -m 64 "



//--------------------- .note.nv.cuinfo           --------------------------
	.section	.note.nv.cuinfo,"",@"SHT_NOTE"
	.sectionflags	@"SHF_NOTE_NV_CUINFO"
        /*0018*/ 	.short	0x0002
        /*001a*/ 	.short	0x0064
        /*001c*/ 	.short	0x0082
	.zero		2


//--------------------- .nv.info                  --------------------------
	.section	.nv.info,"",@"SHT_CUDA_INFO"
	.align	4


	//----- nvinfo : EIATTR_REGCOUNT
	.align		4
        /*0000*/ 	.byte	0x04, 0x2f
        /*0002*/ 	.short	(.L_1 - .L_0)
	.align		4
.L_0:
        /*0004*/ 	.word	index@(natr_make_inv_close100)
        /*0008*/ 	.word	0x0000000d


	//----- nvinfo : EIATTR_FRAME_SIZE
	.align		4
.L_1:
        /*000c*/ 	.byte	0x04, 0x11
        /*000e*/ 	.short	(.L_3 - .L_2)
	.align		4
.L_2:
        /*0010*/ 	.word	index@($__internal_5_$__cuda_sm3x_div_rn_noftz_f32_slowpath)
        /*0014*/ 	.word	0x00000000


	//----- nvinfo : EIATTR_FRAME_SIZE
	.align		4
.L_3:
        /*0018*/ 	.byte	0x04, 0x11
        /*001a*/ 	.short	(.L_5 - .L_4)
	.align		4
.L_4:
        /*001c*/ 	.word	index@(natr_make_inv_close100)
        /*0020*/ 	.word	0x00000000


	//----- nvinfo : EIATTR_REGCOUNT
	.align		4
.L_5:
        /*0024*/ 	.byte	0x04, 0x2f
        /*0026*/ 	.short	(.L_7 - .L_6)
	.align		4
.L_6:
        /*0028*/ 	.word	index@(natr_batch_f32)
        /*002c*/ 	.word	0x0000001f


	//----- nvinfo : EIATTR_FRAME_SIZE
	.align		4
.L_7:
        /*0030*/ 	.byte	0x04, 0x11
        /*0032*/ 	.short	(.L_9 - .L_8)
	.align		4
.L_8:
        /*0034*/ 	.word	index@($__internal_4_$__cuda_sm3x_div_rn_noftz_f32_slowpath)
        /*0038*/ 	.word	0x00000000


	//----- nvinfo : EIATTR_FRAME_SIZE
	.align		4
.L_9:
        /*003c*/ 	.byte	0x04, 0x11
        /*003e*/ 	.short	(.L_11 - .L_10)
	.align		4
.L_10:
        /*0040*/ 	.word	index@($__internal_3_$__cuda_sm20_dblrcp_rn_slowpath_v3)
        /*0044*/ 	.word	0x00000000


	//----- nvinfo : EIATTR_FRAME_SIZE
	.align		4
.L_11:
        /*0048*/ 	.byte	0x04, 0x11
        /*004a*/ 	.short	(.L_13 - .L_12)
	.align		4
.L_12:
        /*004c*/ 	.word	index@(natr_batch_f32)
        /*0050*/ 	.word	0x00000000


	//----- nvinfo : EIATTR_REGCOUNT
	.align		4
.L_13:
        /*0054*/ 	.byte	0x04, 0x2f
        /*0056*/ 	.short	(.L_15 - .L_14)
	.align		4
.L_14:
        /*0058*/ 	.word	index@(natr_batch_f32_with_inv)
        /*005c*/ 	.word	0x00000020


	//----- nvinfo : EIATTR_FRAME_SIZE
	.align		4
.L_15:
        /*0060*/ 	.byte	0x04, 0x11
        /*0062*/ 	.short	(.L_17 - .L_16)
	.align		4
.L_16:
        /*0064*/ 	.word	index@($__internal_2_$__cuda_sm20_dblrcp_rn_slowpath_v3)
        /*0068*/ 	.word	0x00000000


	//----- nvinfo : EIATTR_FRAME_SIZE
	.align		4
.L_17:
        /*006c*/ 	.byte	0x04, 0x11
        /*006e*/ 	.short	(.L_19 - .L_18)
	.align		4
.L_18:
        /*0070*/ 	.word	index@(natr_batch_f32_with_inv)
        /*0074*/ 	.word	0x00000000


	//----- nvinfo : EIATTR_REGCOUNT
	.align		4
.L_19:
        /*0078*/ 	.byte	0x04, 0x2f
        /*007a*/ 	.short	(.L_21 - .L_20)
	.align		4
.L_20:
        /*007c*/ 	.word	index@(natr_many_series_one_param_f32)
        /*0080*/ 	.word	0x0000002c


	//----- nvinfo : EIATTR_FRAME_SIZE
	.align		4
.L_21:
        /*0084*/ 	.byte	0x04, 0x11
        /*0086*/ 	.short	(.L_23 - .L_22)
	.align		4
.L_22:
        /*0088*/ 	.word	index@($__internal_1_$__cuda_sm3x_div_rn_noftz_f32_slowpath)
        /*008c*/ 	.word	0x00000000


	//----- nvinfo : EIATTR_FRAME_SIZE
	.align		4
.L_23:
        /*0090*/ 	.byte	0x04, 0x11
        /*0092*/ 	.short	(.L_25 - .L_24)
	.align		4
.L_24:
        /*0094*/ 	.word	index@($__internal_0_$__cuda_sm20_dblrcp_rn_slowpath_v3)
        /*0098*/ 	.word	0x00000000


	//----- nvinfo : EIATTR_FRAME_SIZE
	.align		4
.L_25:
        /*009c*/ 	.byte	0x04, 0x11
        /*009e*/ 	.short	(.L_27 - .L_26)
	.align		4
.L_26:
        /*00a0*/ 	.word	index@(natr_many_series_one_param_f32)
        /*00a4*/ 	.word	0x00000000


	//----- nvinfo : EIATTR_MIN_STACK_SIZE
	.align		4
.L_27:
        /*00a8*/ 	.byte	0x04, 0x12
        /*00aa*/ 	.short	(.L_29 - .L_28)
	.align		4
.L_28:
        /*00ac*/ 	.word	index@(natr_many_series_one_param_f32)
        /*00b0*/ 	.word	0x00000000


	//----- nvinfo : EIATTR_MIN_STACK_SIZE
	.align		4
.L_29:
        /*00b4*/ 	.byte	0x04, 0x12
        /*00b6*/ 	.short	(.L_31 - .L_30)
	.align		4
.L_30:
        /*00b8*/ 	.word	index@(natr_batch_f32_with_inv)
        /*00bc*/ 	.word	0x00000000


	//----- nvinfo : EIATTR_MIN_STACK_SIZE
	.align		4
.L_31:
        /*00c0*/ 	.byte	0x04, 0x12
        /*00c2*/ 	.short	(.L_33 - .L_32)
	.align		4
.L_32:
        /*00c4*/ 	.word	index@(natr_batch_f32)
        /*00c8*/ 	.word	0x00000000


	//----- nvinfo : EIATTR_MIN_STACK_SIZE
	.align		4
.L_33:
        /*00cc*/ 	.byte	0x04, 0x12
        /*00ce*/ 	.short	(.L_35 - .L_34)
	.align		4
.L_34:
        /*00d0*/ 	.word	index@(natr_make_inv_close100)
        /*00d4*/ 	.word	0x00000000
.L_35:


//--------------------- .nv.compat                --------------------------
	.section	.nv.compat,"",@"SHT_CUDA_COMPAT_INFO"
	.align	4
        /*0000*/ 	.byte	0x02, 0x09, 0x00, 0x00, 0x02, 0x02, 0x01, 0x00, 0x02, 0x05, 0x05, 0x00, 0x03, 0x07, 0x01, 0x01
        /*0010*/ 	.byte	0x02, 0x03, 0x00, 0x00, 0x02, 0x06, 0x01, 0x00, 0x04, 0x0b, 0x08, 0x00, 0x01, 0x00, 0x00, 0x00
        /*0020*/ 	.byte	0x00, 0x00, 0x00, 0x00


//--------------------- .nv.info.natr_many_series_one_param_f32 --------------------------
	.section	.nv.info.natr_many_series_one_param_f32,"",@"SHT_CUDA_INFO"
	.sectionflags	@""
	.align	4


	//----- nvinfo : EIATTR_CUDA_API_VERSION
	.align		4
        /*0000*/ 	.byte	0x04, 0x37
        /*0002*/ 	.short	(.L_37 - .L_36)
.L_36:
        /*0004*/ 	.word	0x00000082


	//----- nvinfo : EIATTR_KPARAM_INFO
	.align		4
.L_37:
        /*0008*/ 	.byte	0x04, 0x17
        /*000a*/ 	.short	(.L_39 - .L_38)
.L_38:
        /*000c*/ 	.word	0x00000000
        /*0010*/ 	.short	0x0007
        /*0012*/ 	.short	0x0030
        /*0014*/ 	.byte	0x00, 0xf5, 0x21, 0x00


	//----- nvinfo : EIATTR_KPARAM_INFO
	.align		4
.L_39:
        /*0018*/ 	.byte	0x04, 0x17
        /*001a*/ 	.short	(.L_41 - .L_40)
.L_40:
        /*001c*/ 	.word	0x00000000
        /*0020*/ 	.short	0x0006
        /*0022*/ 	.short	0x0028
        /*0024*/ 	.byte	0x00, 0xf5, 0x21, 0x00


	//----- nvinfo : EIATTR_KPARAM_INFO
	.align		4
.L_41:
        /*0028*/ 	.byte	0x04, 0x17
        /*002a*/ 	.short	(.L_43 - .L_42)
.L_42:
        /*002c*/ 	.word	0x00000000
        /*0030*/ 	.short	0x0005
        /*0032*/ 	.short	0x0020
        /*0034*/ 	.byte	0x00, 0xf0, 0x11, 0x00


	//----- nvinfo : EIATTR_KPARAM_INFO
	.align		4
.L_43:
        /*0038*/ 	.byte	0x04, 0x17
        /*003a*/ 	.short	(.L_45 - .L_44)
.L_44:
        /*003c*/ 	.word	0x00000000
        /*0040*/ 	.short	0x0004
        /*0042*/ 	.short	0x001c
        /*0044*/ 	.byte	0x00, 0xf0, 0x11, 0x00


	//----- nvinfo : EIATTR_KPARAM_INFO
	.align		4
.L_45:
        /*0048*/ 	.byte	0x04, 0x17
        /*004a*/ 	.short	(.L_47 - .L_46)
.L_46:
        /*004c*/ 	.word	0x00000000
        /*0050*/ 	.short	0x0003
        /*0052*/ 	.short	0x0018
        /*0054*/ 	.byte	0x00, 0xf0, 0x11, 0x00


	//----- nvinfo : EIATTR_KPARAM_INFO
	.align		4
.L_47:
        /*0058*/ 	.byte	0x04, 0x17
        /*005a*/ 	.short	(.L_49 - .L_48)
.L_48:
        /*005c*/ 	.word	0x00000000
        /*0060*/ 	.short	0x0002
        /*0062*/ 	.short	0x0010
        /*0064*/ 	.byte	0x00, 0xf5, 0x21, 0x00


	//----- nvinfo : EIATTR_KPARAM_INFO
	.align		4
.L_49:
        /*0068*/ 	.byte	0x04, 0x17
        /*006a*/ 	.short	(.L_51 - .L_50)
.L_50:
        /*006c*/ 	.word	0x00000000
        /*0070*/ 	.short	0x0001
        /*0072*/ 	.short	0x0008
        /*0074*/ 	.byte	0x00, 0xf5, 0x21, 0x00


	//----- nvinfo : EIATTR_KPARAM_INFO
	.align		4
.L_51:
        /*0078*/ 	.byte	0x04, 0x17
        /*007a*/ 	.short	(.L_53 - .L_52)
.L_52:
        /*007c*/ 	.word	0x00000000
        /*0080*/ 	.short	0x0000
        /*0082*/ 	.short	0x0000
        /*0084*/ 	.byte	0x00, 0xf5, 0x21, 0x00


	//----- nvinfo : EIATTR_SPARSE_MMA_MASK
	.align		4
.L_53:
        /*0088*/ 	.byte	0x03, 0x50
        /*008a*/ 	.short	0x0000


	//----- nvinfo : EIATTR_MAXREG_COUNT
	.align		4
        /*008c*/ 	.byte	0x03, 0x1b
        /*008e*/ 	.short	0x00ff


	//----- nvinfo : EIATTR_MERCURY_ISA_VERSION
	.align		4
        /*0090*/ 	.byte	0x03, 0x5f
        /*0092*/ 	.short	0x0101


	//----- nvinfo : EIATTR_COOP_GROUP_MASK_REGIDS
	.align		4
        /*0094*/ 	.byte	0x04, 0x29
        /*0096*/ 	.short	(.L_55 - .L_54)


	//   ....[0]....
.L_54:
        /*0098*/ 	.word	0xffffffff


	//   ....[1]....
        /*009c*/ 	.word	0xffffffff


	//   ....[2]....
        /*00a0*/ 	.word	0xffffffff


	//   ....[3]....
        /*00a4*/ 	.word	0xffffffff


	//   ....[4]....
        /*00a8*/ 	.word	0xffffffff


	//   ....[5]....
        /*00ac*/ 	.word	0x05000010


	//   ....[6]....
        /*00b0*/ 	.word	0x05000010


	//   ....[7]....
        /*00b4*/ 	.word	0x05000010


	//   ....[8]....
        /*00b8*/ 	.word	0x05000010


	//   ....[9]....
        /*00bc*/ 	.word	0x05000010


	//----- nvinfo : EIATTR_COOP_GROUP_INSTR_OFFSETS
	.align		4
.L_55:
        /*00c0*/ 	.byte	0x04, 0x28
        /*00c2*/ 	.short	(.L_57 - .L_56)


	//   ....[0]....
.L_56:
        /*00c4*/ 	.word	0x00000c60


	//   ....[1]....
        /*00c8*/ 	.word	0x00000c80


	//   ....[2]....
        /*00cc*/ 	.word	0x00000ca0


	//   ....[3]....
        /*00d0*/ 	.word	0x00000cc0


	//   ....[4]....
        /*00d4*/ 	.word	0x00000ce0


	//   ....[5]....
        /*00d8*/ 	.word	0x000022d0


	//   ....[6]....
        /*00dc*/ 	.word	0x00002360


	//   ....[7]....
        /*00e0*/ 	.word	0x000023d0


	//   ....[8]....
        /*00e4*/ 	.word	0x00002440


	//   ....[9]....
        /*00e8*/ 	.word	0x000024b0


	//----- nvinfo : EIATTR_VRC_CTA_INIT_COUNT
	.align		4
.L_57:
        /*00ec*/ 	.byte	0x02, 0x4a
	.zero		1
	.zero		1


	//----- nvinfo : EIATTR_EXIT_INSTR_OFFSETS
	.align		4
        /*00f0*/ 	.byte	0x04, 0x1c
        /*00f2*/ 	.short	(.L_59 - .L_58)


	//   ....[0]....
.L_58:
        /*00f4*/ 	.word	0x00000050


	//   ....[1]....
        /*00f8*/ 	.word	0x00000080


	//   ....[2]....
        /*00fc*/ 	.word	0x000000f0


	//   ....[3]....
        /*0100*/ 	.word	0x00002260


	//----- nvinfo : EIATTR_CRS_STACK_SIZE
	.align		4
.L_59:
        /*0104*/ 	.byte	0x04, 0x1e
        /*0106*/ 	.short	(.L_61 - .L_60)
.L_60:
        /*0108*/ 	.word	0x00000000


	//----- nvinfo : EIATTR_CBANK_PARAM_SIZE
	.align		4
.L_61:
        /*010c*/ 	.byte	0x03, 0x19
        /*010e*/ 	.short	0x0038


	//----- nvinfo : EIATTR_PARAM_CBANK
	.align		4
        /*0110*/ 	.byte	0x04, 0x0a
        /*0112*/ 	.short	(.L_63 - .L_62)
	.align		4
.L_62:
        /*0114*/ 	.word	index@(.nv.constant0.natr_many_series_one_param_f32)
        /*0118*/ 	.short	0x0380
        /*011a*/ 	.short	0x0038


	//----- nvinfo : EIATTR_SW_WAR
	.align		4
.L_63:
        /*011c*/ 	.byte	0x04, 0x36
        /*011e*/ 	.short	(.L_65 - .L_64)
.L_64:
        /*0120*/ 	.word	0x00000008
.L_65:


//--------------------- .nv.info.natr_batch_f32_with_inv --------------------------
	.section	.nv.info.natr_batch_f32_with_inv,"",@"SHT_CUDA_INFO"
	.sectionflags	@""
	.align	4


	//----- nvinfo : EIATTR_CUDA_API_VERSION
	.align		4
        /*0000*/ 	.byte	0x04, 0x37
        /*0002*/ 	.short	(.L_67 - .L_66)
.L_66:
        /*0004*/ 	.word	0x00000082


	//----- nvinfo : EIATTR_KPARAM_INFO
	.align		4
.L_67:
        /*0008*/ 	.byte	0x04, 0x17
        /*000a*/ 	.short	(.L_69 - .L_68)
.L_68:
        /*000c*/ 	.word	0x00000000
        /*0010*/ 	.short	0x0006
        /*0012*/ 	.short	0x0028
        /*0014*/ 	.byte	0x00, 0xf5, 0x21, 0x00


	//----- nvinfo : EIATTR_KPARAM_INFO
	.align		4
.L_69:
        /*0018*/ 	.byte	0x04, 0x17
        /*001a*/ 	.short	(.L_71 - .L_70)
.L_70:
        /*001c*/ 	.word	0x00000000
        /*0020*/ 	.short	0x0005
        /*0022*/ 	.short	0x0020
        /*0024*/ 	.byte	0x00, 0xf0, 0x11, 0x00


	//----- nvinfo : EIATTR_KPARAM_INFO
	.align		4
.L_71:
        /*0028*/ 	.byte	0x04, 0x17
        /*002a*/ 	.short	(.L_73 - .L_72)
.L_72:
        /*002c*/ 	.word	0x00000000
        /*0030*/ 	.short	0x0004
        /*0032*/ 	.short	0x001c
        /*0034*/ 	.byte	0x00, 0xf0, 0x11, 0x00


	//----- nvinfo : EIATTR_KPARAM_INFO
	.align		4
.L_73:
        /*0038*/ 	.byte	0x04, 0x17
        /*003a*/ 	.short	(.L_75 - .L_74)
.L_74:
        /*003c*/ 	.word	0x00000000
        /*0040*/ 	.short	0x0003
        /*0042*/ 	.short	0x0018
        /*0044*/ 	.byte	0x00, 0xf0, 0x11, 0x00


	//----- nvinfo : EIATTR_KPARAM_INFO
	.align		4
.L_75:
        /*0048*/ 	.byte	0x04, 0x17
        /*004a*/ 	.short	(.L_77 - .L_76)
.L_76:
        /*004c*/ 	.word	0x00000000
        /*0050*/ 	.short	0x0002
        /*0052*/ 	.short	0x0010
        /*0054*/ 	.byte	0x00, 0xf5, 0x21, 0x00


	//----- nvinfo : EIATTR_KPARAM_INFO
	.align		4
.L_77:
        /*0058*/ 	.byte	0x04, 0x17
        /*005a*/ 	.short	(.L_79 - .L_78)
.L_78:
        /*005c*/ 	.word	0x00000000
        /*0060*/ 	.short	0x0001
        /*0062*/ 	.short	0x0008
        /*0064*/ 	.byte	0x00, 0xf5, 0x21, 0x00


	//----- nvinfo : EIATTR_KPARAM_INFO
	.align		4
.L_79:
        /*0068*/ 	.byte	0x04, 0x17
        /*006a*/ 	.short	(.L_81 - .L_80)
.L_80:
        /*006c*/ 	.word	0x00000000
        /*0070*/ 	.short	0x0000
        /*0072*/ 	.short	0x0000
        /*0074*/ 	.byte	0x00, 0xf5, 0x21, 0x00


	//----- nvinfo : EIATTR_SPARSE_MMA_MASK
	.align		4
.L_81:
        /*0078*/ 	.byte	0x03, 0x50
        /*007a*/ 	.short	0x0000


	//----- nvinfo : EIATTR_MAXREG_COUNT
	.align		4
        /*007c*/ 	.byte	0x03, 0x1b
        /*007e*/ 	.short	0x00ff


	//----- nvinfo : EIATTR_NUM_BARRIERS
	.align		4
        /*0080*/ 	.byte	0x02, 0x4c
        /*0082*/ 	.byte	0x01
	.zero		1


	//----- nvinfo : EIATTR_MERCURY_ISA_VERSION
	.align		4
        /*0084*/ 	.byte	0x03, 0x5f
        /*0086*/ 	.short	0x0101


	//----- nvinfo : EIATTR_COOP_GROUP_MASK_REGIDS
	.align		4
        /*0088*/ 	.byte	0x04, 0x29
        /*008a*/ 	.short	(.L_83 - .L_82)


	//   ....[0]....
.L_82:
        /*008c*/ 	.word	0xffffffff


	//   ....[1]....
        /*0090*/ 	.word	0xffffffff


	//   ....[2]....
        /*0094*/ 	.word	0xffffffff


	//   ....[3]....
        /*0098*/ 	.word	0xffffffff


	//   ....[4]....
        /*009c*/ 	.word	0xffffffff


	//----- nvinfo : EIATTR_COOP_GROUP_INSTR_OFFSETS
	.align		4
.L_83:
        /*00a0*/ 	.byte	0x04, 0x28
        /*00a2*/ 	.short	(.L_85 - .L_84)


	//   ....[0]....
.L_84:
        /*00a4*/ 	.word	0x00000390


	//   ....[1]....
        /*00a8*/ 	.word	0x000003f0


	//   ....[2]....
        /*00ac*/ 	.word	0x00000430


	//   ....[3]....
        /*00b0*/ 	.word	0x00000450


	//   ....[4]....
        /*00b4*/ 	.word	0x00000470


	//----- nvinfo : EIATTR_VRC_CTA_INIT_COUNT
	.align		4
.L_85:
        /*00b8*/ 	.byte	0x02, 0x4a
	.zero		1
	.zero		1


	//----- nvinfo : EIATTR_EXIT_INSTR_OFFSETS
	.align		4
        /*00bc*/ 	.byte	0x04, 0x1c
        /*00be*/ 	.short	(.L_87 - .L_86)


	//   ....[0]....
.L_86:
        /*00c0*/ 	.word	0x00000040


	//   ....[1]....
        /*00c4*/ 	.word	0x000000a0


	//   ....[2]....
        /*00c8*/ 	.word	0x00000200


	//   ....[3]....
        /*00cc*/ 	.word	0x000004b0


	//   ....[4]....
        /*00d0*/ 	.word	0x00000830


	//   ....[5]....
        /*00d4*/ 	.word	0x00000a10


	//   ....[6]....
        /*00d8*/ 	.word	0x00000de0


	//----- nvinfo : EIATTR_CRS_STACK_SIZE
	.align		4
.L_87:
        /*00dc*/ 	.byte	0x04, 0x1e
        /*00de*/ 	.short	(.L_89 - .L_88)
.L_88:
        /*00e0*/ 	.word	0x00000000


	//----- nvinfo : EIATTR_CBANK_PARAM_SIZE
	.align		4
.L_89:
        /*00e4*/ 	.byte	0x03, 0x19
        /*00e6*/ 	.short	0x0030


	//----- nvinfo : EIATTR_PARAM_CBANK
	.align		4
        /*00e8*/ 	.byte	0x04, 0x0a
        /*00ea*/ 	.short	(.L_91 - .L_90)
	.align		4
.L_90:
        /*00ec*/ 	.word	index@(.nv.constant0.natr_batch_f32_with_inv)
        /*00f0*/ 	.short	0x0380
        /*00f2*/ 	.short	0x0030


	//----- nvinfo : EIATTR_SW_WAR
	.align		4
.L_91:
        /*00f4*/ 	.byte	0x04, 0x36
        /*00f6*/ 	.short	(.L_93 - .L_92)
.L_92:
        /*00f8*/ 	.word	0x00000008
.L_93:


//--------------------- .nv.info.natr_batch_f32   --------------------------
	.section	.nv.info.natr_batch_f32,"",@"SHT_CUDA_INFO"
	.sectionflags	@""
	.align	4


	//----- nvinfo : EIATTR_CUDA_API_VERSION
	.align		4
        /*0000*/ 	.byte	0x04, 0x37
        /*0002*/ 	.short	(.L_95 - .L_94)
.L_94:
        /*0004*/ 	.word	0x00000082


	//----- nvinfo : EIATTR_KPARAM_INFO
	.align		4
.L_95:
        /*0008*/ 	.byte	0x04, 0x17
        /*000a*/ 	.short	(.L_97 - .L_96)
.L_96:
        /*000c*/ 	.word	0x00000000
        /*0010*/ 	.short	0x0006
        /*0012*/ 	.short	0x0028
        /*0014*/ 	.byte	0x00, 0xf5, 0x21, 0x00


	//----- nvinfo : EIATTR_KPARAM_INFO
	.align		4
.L_97:
        /*0018*/ 	.byte	0x04, 0x17
        /*001a*/ 	.short	(.L_99 - .L_98)
.L_98:
        /*001c*/ 	.word	0x00000000
        /*0020*/ 	.short	0x0005
        /*0022*/ 	.short	0x0020
        /*0024*/ 	.byte	0x00, 0xf0, 0x11, 0x00


	//----- nvinfo : EIATTR_KPARAM_INFO
	.align		4
.L_99:
        /*0028*/ 	.byte	0x04, 0x17
        /*002a*/ 	.short	(.L_101 - .L_100)
.L_100:
        /*002c*/ 	.word	0x00000000
        /*0030*/ 	.short	0x0004
        /*0032*/ 	.short	0x001c
        /*0034*/ 	.byte	0x00, 0xf0, 0x11, 0x00


	//----- nvinfo : EIATTR_KPARAM_INFO
	.align		4
.L_101:
        /*0038*/ 	.byte	0x04, 0x17
        /*003a*/ 	.short	(.L_103 - .L_102)
.L_102:
        /*003c*/ 	.word	0x00000000
        /*0040*/ 	.short	0x0003
        /*0042*/ 	.short	0x0018
        /*0044*/ 	.byte	0x00, 0xf0, 0x11, 0x00


	//----- nvinfo : EIATTR_KPARAM_INFO
	.align		4
.L_103:
        /*0048*/ 	.byte	0x04, 0x17
        /*004a*/ 	.short	(.L_105 - .L_104)
.L_104:
        /*004c*/ 	.word	0x00000000
        /*0050*/ 	.short	0x0002
        /*0052*/ 	.short	0x0010
        /*0054*/ 	.byte	0x00, 0xf5, 0x21, 0x00


	//----- nvinfo : EIATTR_KPARAM_INFO
	.align		4
.L_105:
        /*0058*/ 	.byte	0x04, 0x17
        /*005a*/ 	.short	(.L_107 - .L_106)
.L_106:
        /*005c*/ 	.word	0x00000000
        /*0060*/ 	.short	0x0001
        /*0062*/ 	.short	0x0008
        /*0064*/ 	.byte	0x00, 0xf5, 0x21, 0x00


	//----- nvinfo : EIATTR_KPARAM_INFO
	.align		4
.L_107:
        /*0068*/ 	.byte	0x04, 0x17
        /*006a*/ 	.short	(.L_109 - .L_108)
.L_108:
        /*006c*/ 	.word	0x00000000
        /*0070*/ 	.short	0x0000
        /*0072*/ 	.short	0x0000
        /*0074*/ 	.byte	0x00, 0xf5, 0x21, 0x00


	//----- nvinfo : EIATTR_SPARSE_MMA_MASK
	.align		4
.L_109:
        /*0078*/ 	.byte	0x03, 0x50
        /*007a*/ 	.short	0x0000


	//----- nvinfo : EIATTR_MAXREG_COUNT
	.align		4
        /*007c*/ 	.byte	0x03, 0x1b
        /*007e*/ 	.short	0x00ff


	//----- nvinfo : EIATTR_NUM_BARRIERS
	.align		4
        /*0080*/ 	.byte	0x02, 0x4c
        /*0082*/ 	.byte	0x01
	.zero		1


	//----- nvinfo : EIATTR_MERCURY_ISA_VERSION
	.align		4
        /*0084*/ 	.byte	0x03, 0x5f
        /*0086*/ 	.short	0x0101


	//----- nvinfo : EIATTR_COOP_GROUP_MASK_REGIDS
	.align		4
        /*0088*/ 	.byte	0x04, 0x29
        /*008a*/ 	.short	(.L_111 - .L_110)


	//   ....[0]....
.L_110:
        /*008c*/ 	.word	0xffffffff


	//   ....[1]....
        /*0090*/ 	.word	0xffffffff


	//   ....[2]....
        /*0094*/ 	.word	0xffffffff


	//   ....[3]....
        /*0098*/ 	.word	0xffffffff


	//   ....[4]....
        /*009c*/ 	.word	0xffffffff


	//----- nvinfo : EIATTR_COOP_GROUP_INSTR_OFFSETS
	.align		4
.L_111:
        /*00a0*/ 	.byte	0x04, 0x28
        /*00a2*/ 	.short	(.L_113 - .L_112)


	//   ....[0]....
.L_112:
        /*00a4*/ 	.word	0x00000390


	//   ....[1]....
        /*00a8*/ 	.word	0x000003f0


	//   ....[2]....
        /*00ac*/ 	.word	0x00000430


	//   ....[3]....
        /*00b0*/ 	.word	0x00000450


	//   ....[4]....
        /*00b4*/ 	.word	0x00000470


	//----- nvinfo : EIATTR_VRC_CTA_INIT_COUNT
	.align		4
.L_113:
        /*00b8*/ 	.byte	0x02, 0x4a
	.zero		1
	.zero		1


	//----- nvinfo : EIATTR_EXIT_INSTR_OFFSETS
	.align		4
        /*00bc*/ 	.byte	0x04, 0x1c
        /*00be*/ 	.short	(.L_115 - .L_114)


	//   ....[0]....
.L_114:
        /*00c0*/ 	.word	0x00000040


	//   ....[1]....
        /*00c4*/ 	.word	0x000000a0


	//   ....[2]....
        /*00c8*/ 	.word	0x00000200


	//   ....[3]....
        /*00cc*/ 	.word	0x000004b0


	//   ....[4]....
        /*00d0*/ 	.word	0x00000910


	//   ....[5]....
        /*00d4*/ 	.word	0x00000be0


	//   ....[6]....
        /*00d8*/ 	.word	0x00001370


	//----- nvinfo : EIATTR_CRS_STACK_SIZE
	.align		4
.L_115:
        /*00dc*/ 	.byte	0x04, 0x1e
        /*00de*/ 	.short	(.L_117 - .L_116)
.L_116:
        /*00e0*/ 	.word	0x00000000


	//----- nvinfo : EIATTR_CBANK_PARAM_SIZE
	.align		4
.L_117:
        /*00e4*/ 	.byte	0x03, 0x19
        /*00e6*/ 	.short	0x0030


	//----- nvinfo : EIATTR_PARAM_CBANK
	.align		4
        /*00e8*/ 	.byte	0x04, 0x0a
        /*00ea*/ 	.short	(.L_119 - .L_118)
	.align		4
.L_118:
        /*00ec*/ 	.word	index@(.nv.constant0.natr_batch_f32)
        /*00f0*/ 	.short	0x0380
        /*00f2*/ 	.short	0x0030


	//----- nvinfo : EIATTR_SW_WAR
	.align		4
.L_119:
        /*00f4*/ 	.byte	0x04, 0x36
        /*00f6*/ 	.short	(.L_121 - .L_120)
.L_120:
        /*00f8*/ 	.word	0x00000008
.L_121:


//--------------------- .nv.info.natr_make_inv_close100 --------------------------
	.section	.nv.info.natr_make_inv_close100,"",@"SHT_CUDA_INFO"
	.sectionflags	@""
	.align	4


	//----- nvinfo : EIATTR_CUDA_API_VERSION
	.align		4
        /*0000*/ 	.byte	0x04, 0x37
        /*0002*/ 	.short	(.L_123 - .L_122)
.L_122:
        /*0004*/ 	.word	0x00000082


	//----- nvinfo : EIATTR_KPARAM_INFO
	.align		4
.L_123:
        /*0008*/ 	.byte	0x04, 0x17
        /*000a*/ 	.short	(.L_125 - .L_124)
.L_124:
        /*000c*/ 	.word	0x00000000
        /*0010*/ 	.short	0x0002
        /*0012*/ 	.short	0x0010
        /*0014*/ 	.byte	0x00, 0xf5, 0x21, 0x00


	//----- nvinfo : EIATTR_KPARAM_INFO
	.align		4
.L_125:
        /*0018*/ 	.byte	0x04, 0x17
        /*001a*/ 	.short	(.L_127 - .L_126)
.L_126:
        /*001c*/ 	.word	0x00000000
        /*0020*/ 	.short	0x0001
        /*0022*/ 	.short	0x0008
        /*0024*/ 	.byte	0x00, 0xf0, 0x11, 0x00


	//----- nvinfo : EIATTR_KPARAM_INFO
	.align		4
.L_127:
        /*0028*/ 	.byte	0x04, 0x17
        /*002a*/ 	.short	(.L_129 - .L_128)
.L_128:
        /*002c*/ 	.word	0x00000000
        /*0030*/ 	.short	0x0000
        /*0032*/ 	.short	0x0000
        /*0034*/ 	.byte	0x00, 0xf5, 0x21, 0x00


	//----- nvinfo : EIATTR_SPARSE_MMA_MASK
	.align		4
.L_129:
        /*0038*/ 	.byte	0x03, 0x50
        /*003a*/ 	.short	0x0000


	//----- nvinfo : EIATTR_MAXREG_COUNT
	.align		4
        /*003c*/ 	.byte	0x03, 0x1b
        /*003e*/ 	.short	0x00ff


	//----- nvinfo : EIATTR_MERCURY_ISA_VERSION
	.align		4
        /*0040*/ 	.byte	0x03, 0x5f
        /*0042*/ 	.short	0x0101


	//----- nvinfo : EIATTR_VRC_CTA_INIT_COUNT
	.align		4
        /*0044*/ 	.byte	0x02, 0x4a
	.zero		1
	.zero		1


	//----- nvinfo : EIATTR_EXIT_INSTR_OFFSETS
	.align		4
        /*0048*/ 	.byte	0x04, 0x1c
        /*004a*/ 	.short	(.L_131 - .L_130)


	//   ....[0]....
.L_130:
        /*004c*/ 	.word	0x00000070


	//   ....[1]....
        /*0050*/ 	.word	0x00000220


	//----- nvinfo : EIATTR_CRS_STACK_SIZE
	.align		4
.L_131:
        /*0054*/ 	.byte	0x04, 0x1e
        /*0056*/ 	.short	(.L_133 - .L_132)
.L_132:
        /*0058*/ 	.word	0x00000000


	//----- nvinfo : EIATTR_CBANK_PARAM_SIZE
	.align		4
.L_133:
        /*005c*/ 	.byte	0x03, 0x19
        /*005e*/ 	.short	0x0018


	//----- nvinfo : EIATTR_PARAM_CBANK
	.align		4
        /*0060*/ 	.byte	0x04, 0x0a
        /*0062*/ 	.short	(.L_135 - .L_134)
	.align		4
.L_134:
        /*0064*/ 	.word	index@(.nv.constant0.natr_make_inv_close100)
        /*0068*/ 	.short	0x0380
        /*006a*/ 	.short	0x0018


	//----- nvinfo : EIATTR_SW_WAR
	.align		4
.L_135:
        /*006c*/ 	.byte	0x04, 0x36
        /*006e*/ 	.short	(.L_137 - .L_136)
.L_136:
        /*0070*/ 	.word	0x00000008
.L_137:


//--------------------- .nv.callgraph             --------------------------
	.section	.nv.callgraph,"",@"SHT_CUDA_CALLGRAPH"
	.align	4
	.sectionentsize	8
	.align		4
        /*0000*/ 	.word	0x00000000
	.align		4
        /*0004*/ 	.word	0xffffffff
	.align		4
        /*0008*/ 	.word	0x00000000
	.align		4
        /*000c*/ 	.word	0xfffffffe
	.align		4
        /*0010*/ 	.word	0x00000000
	.align		4
        /*0014*/ 	.word	0xfffffffd
	.align		4
        /*0018*/ 	.word	0x00000000
	.align		4
        /*001c*/ 	.word	0xfffffffc


//--------------------- .text.natr_many_series_one_param_f32 --------------------------
	.section	.text.natr_many_series_one_param_f32,"ax",@progbits
	.align	128
        .global         natr_many_series_one_param_f32
        .type           natr_many_series_one_param_f32,@function
        .size           natr_many_series_one_param_f32,(.L_x_121 - natr_many_series_one_param_f32)
        .other          natr_many_series_one_param_f32,@"STO_CUDA_ENTRY STV_DEFAULT"
natr_many_series_one_param_f32:
.text.natr_many_series_one_param_f32:
[----:B------:R-:W-:Y:S08]  /*0000*/  LDC R1, c[0x0][0x37c] ;  /* 0x0000df00ff017b82 */ /* 0x000ff00000000800 */
[----:B------:R-:W0:Y:S01]  /*0010*/  LDC.64 R4, c[0x0][0x398] ;  /* 0x0000e600ff047b82 */ /* 0x000e220000000a00 */
[----:B------:R-:W0:Y:S02]  /*0020*/  LDCU UR4, c[0x0][0x3a0] ;  /* 0x00007400ff0477ac */ /* 0x000e240008000800 */
[----:B0-----:R-:W-:-:S04]  /*0030*/  VIMNMX3 R0, R4, UR4, R5, PT ;  /* 0x0000000404007c0f */ /* 0x001fc8000b800105 */
[----:B------:R-:W-:-:S13]  /*0040*/  ISETP.GE.AND P0, PT, R0, 0x1, PT ;  /* 0x000000010000780c */ /* 0x000fda0003f06270 */
[----:B------:R-:W-:Y:S05]  /*0050*/  @!P0 EXIT ;  /* 0x000000000000894d */ /* 0x000fea0003800000 */
[----:B------:R-:W0:Y:S02]  /*0060*/  LDC R12, c[0x0][0x360] ;  /* 0x0000d800ff0c7b82 */ /* 0x000e240000000800 */
[----:B0-----:R-:W-:-:S13]  /*0070*/  ISETP.GE.U32.AND P0, PT, R12, 0x20, PT ;  /* 0x000000200c00780c */ /* 0x001fda0003f06070 */
[----:B------:R-:W-:Y:S05]  /*0080*/  @!P0 EXIT ;  /* 0x000000000000894d */ /* 0x000fea0003800000 */
[----:B------:R-:W0:Y:S01]  /*0090*/  S2R R8, SR_TID.X ;  /* 0x0000000000087919 */ /* 0x000e220000002100 */
[----:B------:R-:W1:Y:S01]  /*00a0*/  S2UR UR4, SR_CTAID.X ;  /* 0x00000000000479c3 */ /* 0x000e620000002500 */
[----:B------:R-:W-:Y:S02]  /*00b0*/  SHF.R.U32.HI R12, RZ, 0x5, R12 ;  /* 0x00000005ff0c7819 */ /* 0x000fe4000001160c */
[----:B0-----:R-:W-:-:S05]  /*00c0*/  SHF.R.U32.HI R3, RZ, 0x5, R8 ;  /* 0x00000005ff037819 */ /* 0x001fca0000011608 */
[----:B-1----:R-:W-:-:S05]  /*00d0*/  IMAD R0, R12, UR4, R3 ;  /* 0x000000040c007c24 */ /* 0x002fca000f8e0203 */
[----:B------:R-:W-:-:S13]  /*00e0*/  ISETP.GE.AND P0, PT, R0, R5, PT ;  /* 0x000000050000720c */ /* 0x000fda0003f06270 */
[----:B------:R-:W-:Y:S05]  /*00f0*/  @P0 EXIT ;  /* 0x000000000000094d */ /* 0x000fea0003800000 */
[----:B------:R-:W0:Y:S08]  /*0100*/  I2F.F64.U32 R4, R4 ;  /* 0x0000000400047312 */ /* 0x000e300000201800 */
[----:B0-----:R-:W0:Y:S01]  /*0110*/  MUFU.RCP64H R3, R5 ;  /* 0x0000000500037308 */ /* 0x001e220000001800 */
[----:B------:R-:W-:-:S05]  /*0120*/  VIADD R2, R5, 0x300402 ;  /* 0x0030040205027836 */ /* 0x000fca0000000000 */
[----:B------:R-:W-:Y:S01]  /*0130*/  FSETP.GEU.AND P0, PT, |R2|, 5.8789094863358348022e-39, PT ;  /* 0x004004020200780b */ /* 0x000fe20003f0e200 */
[----:B0-----:R-:W-:-:S08]  /*0140*/  DFMA R6, -R4, R2, 1 ;  /* 0x3ff000000406742b */ /* 0x001fd00000000102 */
[----:B------:R-:W-:-:S08]  /*0150*/  DFMA R6, R6, R6, R6 ;  /* 0x000000060606722b */ /* 0x000fd00000000006 */
[----:B------:R-:W-:Y:S01]  /*0160*/  DFMA R6, R2, R6, R2 ;  /* 0x000000060206722b */ /* 0x000fe20000000002 */
[----:B------:R-:W-:Y:S01]  /*0170*/  LOP3.LUT R2, R8, 0x1f, RZ, 0xc0, !PT ;  /* 0x0000001f08027812 */ /* 0x000fe200078ec0ff */
[----:B------:R-:W-:-:S06]  /*0180*/  IMAD.MOV.U32 R3, RZ, RZ, R0 ;  /* 0x000000ffff037224 */ /* 0x000fcc00078e0000 */
[----:B------:R-:W-:-:S08]  /*0190*/  DFMA R38, -R4, R6, 1 ;  /* 0x3ff000000426742b */ /* 0x000fd00000000106 */
[----:B------:R-:W-:Y:S01]  /*01a0*/  DFMA R38, R6, R38, R6 ;  /* 0x000000260626722b */ /* 0x000fe20000000006 */
[----:B------:R-:W-:Y:S10]  /*01b0*/  @P0 BRA `(.L_x_0) ;  /* 0x0000000000100947 */ /* 0x000ff40003800000 */
[----:B------:R-:W-:-:S04]  /*01c0*/  LOP3.LUT R0, R5, 0x7fffffff, RZ, 0xc0, !PT ;  /* 0x7fffffff05007812 */ /* 0x000fc800078ec0ff */
[----:B------:R-:W-:Y:S02]  /*01d0*/  IADD3 R8, PT, PT, R0, -0x100000, RZ ;  /* 0xfff0000000087810 */ /* 0x000fe40007ffe0ff */
[----:B------:R-:W-:-:S07]  /*01e0*/  MOV R0, 0x200 ;  /* 0x0000020000007802 */ /* 0x000fce0000000f00 */
[----:B------:R-:W-:Y:S05]  /*01f0*/  CALL.REL.NOINC `($__internal_0_$__cuda_sm20_dblrcp_rn_slowpath_v3) ;  /* 0x0000002000b87944 */ /* 0x000fea0003c00000 */
.L_x_0:
[----:B------:R-:W0:Y:S01]  /*0200*/  LDCU UR5, c[0x0][0x3a0] ;  /* 0x00007400ff0577ac */ /* 0x000e220008000800 */
[----:B------:R-:W-:Y:S02]  /*0210*/  LOP3.LUT R6, RZ, R2, RZ, 0x33, !PT ;  /* 0x00000002ff067212 */ /* 0x000fe400078e33ff */
[C---:B------:R-:W-:Y:S01]  /*0220*/  LOP3.LUT R4, R2.reuse, 0x80, RZ, 0xfc, !PT ;  /* 0x0000008002047812 */ /* 0x040fe200078efcff */
[----:B------:R-:W1:Y:S01]  /*0230*/  LDCU UR4, c[0x0][0x370] ;  /* 0x00006e00ff0477ac */ /* 0x000e620008000800 */
[C---:B------:R-:W-:Y:S02]  /*0240*/  LOP3.LUT R5, R2.reuse, 0xa0, RZ, 0xfc, !PT ;  /* 0x000000a002057812 */ /* 0x040fe400078efcff */
[C---:B------:R-:W-:Y:S01]  /*0250*/  LOP3.LUT R7, R2.reuse, 0xc0, RZ, 0xfc, !PT ;  /* 0x000000c002077812 */ /* 0x040fe200078efcff */
[----:B------:R-:W2:Y:S01]  /*0260*/  LDCU.64 UR6, c[0x0][0x358] ;  /* 0x00006b00ff0677ac */ /* 0x000ea20008000a00 */
[C---:B------:R-:W-:Y:S02]  /*0270*/  LOP3.LUT R8, R2.reuse, 0xe0, RZ, 0xfc, !PT ;  /* 0x000000e002087812 */ /* 0x040fe400078efcff */
[----:B------:R-:W-:-:S02]  /*0280*/  LOP3.LUT R9, R2, 0x40, RZ, 0xfc, !PT ;  /* 0x0000004002097812 */ /* 0x000fc400078efcff */
[C---:B------:R-:W-:Y:S02]  /*0290*/  LOP3.LUT R10, R2.reuse, 0x60, RZ, 0xfc, !PT ;  /* 0x00000060020a7812 */ /* 0x040fe400078efcff */
[----:B------:R-:W-:Y:S01]  /*02a0*/  LOP3.LUT R11, R2, 0x20, RZ, 0xfc, !PT ;  /* 0x00000020020b7812 */ /* 0x000fe200078efcff */
[----:B0-----:R-:W-:Y:S02]  /*02b0*/  VIADD R6, R6, UR5 ;  /* 0x0000000506067c36 */ /* 0x001fe40008000000 */
[----:B-1----:R-:W-:-:S03]  /*02c0*/  IMAD R12, R12, UR4, RZ ;  /* 0x000000040c0c7c24 */ /* 0x002fc6000f8e02ff */
[----:B------:R-:W-:-:S04]  /*02d0*/  LEA.HI R13, R6, 0x1, RZ, 0x1b ;  /* 0x00000001060d7811 */ /* 0x000fc800078fd8ff */
[----:B--2---:R-:W-:-:S07]  /*02e0*/  LOP3.LUT R13, R13, 0x7, RZ, 0xc0, !PT ;  /* 0x000000070d0d7812 */ /* 0x004fce00078ec0ff */
.L_x_36:
[----:B01----:R-:W0:Y:S08]  /*02f0*/  LDC.64 R24, c[0x0][0x3a8] ;  /* 0x0000ea00ff187b82 */ /* 0x003e300000000a00 */
[----:B------:R-:W1:Y:S01]  /*0300*/  LDC R0, c[0x0][0x3a0] ;  /* 0x0000e800ff007b82 */ /* 0x000e620000000800 */
[----:B0-----:R-:W-:-:S06]  /*0310*/  IMAD.WIDE R24, R3, 0x4, R24 ;  /* 0x0000000403187825 */ /* 0x001fcc00078e0218 */
[----:B------:R0:W5:Y:S01]  /*0320*/  LDG.E.CONSTANT R24, desc[UR6][R24.64] ;  /* 0x0000000618187981 */ /* 0x000162000c1e9900 */
[----:B------:R-:W-:Y:S01]  /*0330*/  BSSY.RECONVERGENT B0, `(.L_x_1) ;  /* 0x0000062000007945 */ /* 0x000fe20003800200 */
[----:B-1----:R-:W-:-:S13]  /*0340*/  ISETP.GE.U32.AND P0, PT, R2, R0, PT ;  /* 0x000000000200720c */ /* 0x002fda0003f06070 */
[----:B0-234-:R-:W-:Y:S05]  /*0350*/  @P0 BRA `(.L_x_2) ;  /* 0x00000004007c0947 */ /* 0x01dfea0003800000 */
[----:B------:R-:W-:Y:S01]  /*0360*/  ISETP.GE.U32.AND P0, PT, R6, 0xe0, PT ;  /* 0x000000e00600780c */ /* 0x000fe20003f06070 */
[----:B------:R-:W-:Y:S01]  /*0370*/  BSSY.RECONVERGENT B1, `(.L_x_3) ;  /* 0x000002f000017945 */ /* 0x000fe20003800200 */
[----:B------:R-:W-:Y:S02]  /*0380*/  ISETP.NE.AND P1, PT, R13, RZ, PT ;  /* 0x000000ff0d00720c */ /* 0x000fe40003f25270 */
[----:B------:R-:W-:-:S09]  /*0390*/  MOV R28, R2 ;  /* 0x00000002001c7202 */ /* 0x000fd20000000f00 */
[----:B------:R-:W-:Y:S05]  /*03a0*/  @!P0 BRA `(.L_x_4) ;  /* 0x0000000000ac8947 */ /* 0x000fea0003800000 */
[----:B------:R-:W0:Y:S01]  /*03b0*/  LDC R15, c[0x0][0x39c] ;  /* 0x0000e700ff0f7b82 */ /* 0x000e220000000800 */
[----:B------:R-:W-:Y:S01]  /*03c0*/  LEA.HI R29, R6, 0x1, RZ, 0x1b ;  /* 0x00000001061d7811 */ /* 0x000fe200078fd8ff */
[----:B------:R-:W-:-:S03]  /*03d0*/  IMAD.MOV.U32 R28, RZ, RZ, R2 ;  /* 0x000000ffff1c7224 */ /* 0x000fc600078e0002 */
[----:B------:R-:W-:-:S04]  /*03e0*/  LOP3.LUT R29, R29, 0xffffff8, RZ, 0xc0, !PT ;  /* 0x0ffffff81d1d7812 */ /* 0x000fc800078ec0ff */
[----:B------:R-:W-:Y:S01]  /*03f0*/  IADD3 R29, PT, PT, -R29, RZ, RZ ;  /* 0x000000ff1d1d7210 */ /* 0x000fe20007ffe1ff */
[-CC-:B0-----:R-:W-:Y:S02]  /*0400*/  IMAD R14, R4, R15.reuse, R3.reuse ;  /* 0x0000000f040e7224 */ /* 0x181fe400078e0203 */
[-CC-:B------:R-:W-:Y:S02]  /*0410*/  IMAD R20, R5, R15.reuse, R3.reuse ;  /* 0x0000000f05147224 */ /* 0x180fe400078e0203 */
[-CC-:B------:R-:W-:Y:S02]  /*0420*/  IMAD R21, R7, R15.reuse, R3.reuse ;  /* 0x0000000f07157224 */ /* 0x180fe400078e0203 */
[-CC-:B------:R-:W-:Y:S02]  /*0430*/  IMAD R22, R8, R15.reuse, R3.reuse ;  /* 0x0000000f08167224 */ /* 0x180fe400078e0203 */
[-CC-:B------:R-:W-:Y:S02]  /*0440*/  IMAD R23, R9, R15.reuse, R3.reuse ;  /* 0x0000000f09177224 */ /* 0x180fe400078e0203 */
[----:B------:R-:W-:-:S02]  /*0450*/  IMAD R25, R10, R15, R3 ;  /* 0x0000000f0a197224 */ /* 0x000fc400078e0203 */
[-CC-:B------:R-:W-:Y:S02]  /*0460*/  IMAD R26, R11, R15.reuse, R3.reuse ;  /* 0x0000000f0b1a7224 */ /* 0x180fe400078e0203 */
[----:B------:R-:W-:-:S07]  /*0470*/  IMAD R27, R2, R15, R3 ;  /* 0x0000000f021b7224 */ /* 0x000fce00078e0203 */
.L_x_5:
[----:B0-----:R-:W0:Y:S01]  /*0480*/  LDC.64 R16, c[0x0][0x3b0] ;  /* 0x0000ec00ff107b82 */ /* 0x001e220000000a00 */
[----:B------:R-:W-:Y:S01]  /*0490*/  IMAD.MOV.U32 R30, RZ, RZ, 0x7fffffff ;  /* 0x7fffffffff1e7424 */ /* 0x000fe200078e00ff */
[----:B------:R-:W-:Y:S01]  /*04a0*/  IADD3 R29, PT, PT, R29, 0x8, RZ ;  /* 0x000000081d1d7810 */ /* 0x000fe20007ffe0ff */
[----:B------:R-:W-:-:S03]  /*04b0*/  VIADD R28, R28, 0x100 ;  /* 0x000001001c1c7836 */ /* 0x000fc60000000000 */
[----:B------:R-:W-:Y:S01]  /*04c0*/  ISETP.NE.AND P0, PT, R29, RZ, PT ;  /* 0x000000ff1d00720c */ /* 0x000fe20003f05270 */
[----:B0-----:R-:W-:-:S04]  /*04d0*/  IMAD.WIDE R18, R27, 0x4, R16 ;  /* 0x000000041b127825 */ /* 0x001fc800078e0210 */
[C---:B------:R-:W-:Y:S01]  /*04e0*/  IMAD R27, R15.reuse, 0x100, R27 ;  /* 0x000001000f1b7824 */ /* 0x040fe200078e021b */
[----:B------:R0:W-:Y:S02]  /*04f0*/  STG.E desc[UR6][R18.64], R30 ;  /* 0x0000001e12007986 */ /* 0x0001e4000c101906 */
[----:B0-----:R-:W-:Y:S01]  /*0500*/  IMAD.WIDE R18, R26, 0x4, R16 ;  /* 0x000000041a127825 */ /* 0x001fe200078e0210 */
[----:B------:R-:W-:-:S04]  /*0510*/  LEA R26, R15, R26, 0x8 ;  /* 0x0000001a0f1a7211 */ /* 0x000fc800078e40ff */
[----:B------:R0:W-:Y:S02]  /*0520*/  STG.E desc[UR6][R18.64], R30 ;  /* 0x0000001e12007986 */ /* 0x0001e4000c101906 */
[----:B0-----:R-:W-:Y:S01]  /*0530*/  IMAD.WIDE R18, R23, 0x4, R16 ;  /* 0x0000000417127825 */ /* 0x001fe200078e0210 */
[----:B------:R-:W-:-:S04]  /*0540*/  LEA R23, R15, R23, 0x8 ;  /* 0x000000170f177211 */ /* 0x000fc800078e40ff */
[----:B------:R0:W-:Y:S02]  /*0550*/  STG.E desc[UR6][R18.64], R30 ;  /* 0x0000001e12007986 */ /* 0x0001e4000c101906 */
[----:B0-----:R-:W-:-:S04]  /*0560*/  IMAD.WIDE R18, R25, 0x4, R16 ;  /* 0x0000000419127825 */ /* 0x001fc800078e0210 */
[C---:B------:R-:W-:Y:S01]  /*0570*/  IMAD R25, R15.reuse, 0x100, R25 ;  /* 0x000001000f197824 */ /* 0x040fe200078e0219 */
[----:B------:R0:W-:Y:S02]  /*0580*/  STG.E desc[UR6][R18.64], R30 ;  /* 0x0000001e12007986 */ /* 0x0001e4000c101906 */
[----:B0-----:R-:W-:Y:S01]  /*0590*/  IMAD.WIDE R18, R14, 0x4, R16 ;  /* 0x000000040e127825 */ /* 0x001fe200078e0210 */
[----:B------:R-:W-:-:S04]  /*05a0*/  LEA R14, R15, R14, 0x8 ;  /* 0x0000000e0f0e7211 */ /* 0x000fc800078e40ff */
[----:B------:R0:W-:Y:S02]  /*05b0*/  STG.E desc[UR6][R18.64], R30 ;  /* 0x0000001e12007986 */ /* 0x0001e4000c101906 */
[----:B0-----:R-:W-:-:S04]  /*05c0*/  IMAD.WIDE R18, R20, 0x4, R16 ;  /* 0x0000000414127825 */ /* 0x001fc800078e0210 */
[----:B------:R-:W-:Y:S01]  /*05d0*/  IMAD R20, R15, 0x100, R20 ;  /* 0x000001000f147824 */ /* 0x000fe200078e0214 */
[----:B------:R0:W-:Y:S02]  /*05e0*/  STG.E desc[UR6][R18.64], R30 ;  /* 0x0000001e12007986 */ /* 0x0001e4000c101906 */
[----:B0-----:R-:W-:Y:S01]  /*05f0*/  IMAD.WIDE R18, R21, 0x4, R16 ;  /* 0x0000000415127825 */ /* 0x001fe200078e0210 */
[----:B------:R-:W-:-:S03]  /*0600*/  LEA R21, R15, R21, 0x8 ;  /* 0x000000150f157211 */ /* 0x000fc600078e40ff */
[----:B------:R-:W-:Y:S01]  /*0610*/  IMAD.WIDE R16, R22, 0x4, R16 ;  /* 0x0000000416107825 */ /* 0x000fe200078e0210 */
[----:B------:R0:W-:Y:S03]  /*0620*/  STG.E desc[UR6][R18.64], R30 ;  /* 0x0000001e12007986 */ /* 0x0001e6000c101906 */
[----:B------:R-:W-:Y:S01]  /*0630*/  IMAD R22, R15, 0x100, R22 ;  /* 0x000001000f167824 */ /* 0x000fe200078e0216 */
[----:B------:R0:W-:Y:S01]  /*0640*/  STG.E desc[UR6][R16.64], R30 ;  /* 0x0000001e10007986 */ /* 0x0001e2000c101906 */
[----:B------:R-:W-:Y:S05]  /*0650*/  @P0 BRA `(.L_x_5) ;  /* 0xfffffffc00880947 */ /* 0x000fea000383ffff */
.L_x_4:
[----:B------:R-:W-:Y:S05]  /*0660*/  BSYNC.RECONVERGENT B1 ;  /* 0x0000000000017941 */ /* 0x000fea0003800200 */
.L_x_3:
[----:B------:R-:W-:Y:S05]  /*0670*/  @!P1 BRA `(.L_x_2) ;  /* 0x0000000000b49947 */ /* 0x000fea0003800000 */
[----:B------:R-:W-:Y:S01]  /*0680*/  IADD3 R14, PT, PT, R13, -0x1, RZ ;  /* 0xffffffff0d0e7810 */ /* 0x000fe20007ffe0ff */
[----:B------:R-:W-:Y:S01]  /*0690*/  BSSY.RECONVERGENT B1, `(.L_x_6) ;  /* 0x0000015000017945 */ /* 0x000fe20003800200 */
[----:B------:R-:W-:Y:S02]  /*06a0*/  LEA.HI R15, R6, 0x1, RZ, 0x1b ;  /* 0x00000001060f7811 */ /* 0x000fe400078fd8ff */
[----:B------:R-:W-:Y:S02]  /*06b0*/  ISETP.GE.U32.AND P0, PT, R14, 0x3, PT ;  /* 0x000000030e00780c */ /* 0x000fe40003f06070 */
[----:B------:R-:W-:-:S11]  /*06c0*/  LOP3.LUT P1, RZ, R15, 0x3, RZ, 0xc0, !PT ;  /* 0x000000030fff7812 */ /* 0x000fd6000782c0ff */
[----:B------:R-:W-:Y:S05]  /*06d0*/  @!P0 BRA `(.L_x_7) ;  /* 0x0000000000408947 */ /* 0x000fea0003800000 */
[----:B0-----:R-:W0:Y:S01]  /*06e0*/  LDC R16, c[0x0][0x39c] ;  /* 0x0000e700ff107b82 */ /* 0x001e220000000800 */
[----:B------:R-:W-:-:S07]  /*06f0*/  MOV R25, 0x7fffffff ;  /* 0x7fffffff00197802 */ /* 0x000fce0000000f00 */
[----:B------:R-:W1:Y:S01]  /*0700*/  LDC.64 R14, c[0x0][0x3b0] ;  /* 0x0000ec00ff0e7b82 */ /* 0x000e620000000a00 */
[C---:B0-----:R-:W-:Y:S02]  /*0710*/  IMAD R21, R28.reuse, R16, R3 ;  /* 0x000000101c157224 */ /* 0x041fe400078e0203 */
[----:B------:R-:W-:Y:S02]  /*0720*/  VIADD R28, R28, 0x80 ;  /* 0x000000801c1c7836 */ /* 0x000fe40000000000 */
[C---:B------:R-:W-:Y:S01]  /*0730*/  IMAD R17, R16.reuse, 0x40, R21 ;  /* 0x0000004010117824 */ /* 0x040fe200078e0215 */
[----:B------:R-:W-:-:S03]  /*0740*/  LEA R19, R16, R21, 0x5 ;  /* 0x0000001510137211 */ /* 0x000fc600078e28ff */
[----:B------:R-:W-:Y:S02]  /*0750*/  IMAD R23, R16, 0x20, R17 ;  /* 0x0000002010177824 */ /* 0x000fe400078e0211 */
[----:B-1----:R-:W-:-:S04]  /*0760*/  IMAD.WIDE R20, R21, 0x4, R14 ;  /* 0x0000000415147825 */ /* 0x002fc800078e020e */
[--C-:B------:R-:W-:Y:S01]  /*0770*/  IMAD.WIDE R18, R19, 0x4, R14.reuse ;  /* 0x0000000413127825 */ /* 0x100fe200078e020e */
[----:B------:R1:W-:Y:S03]  /*0780*/  STG.E desc[UR6][R20.64], R25 ;  /* 0x0000001914007986 */ /* 0x0003e6000c101906 */
[--C-:B------:R-:W-:Y:S01]  /*0790*/  IMAD.WIDE R16, R17, 0x4, R14.reuse ;  /* 0x0000000411107825 */ /* 0x100fe200078e020e */
[----:B------:R1:W-:Y:S03]  /*07a0*/  STG.E desc[UR6][R18.64], R25 ;  /* 0x0000001912007986 */ /* 0x0003e6000c101906 */
[----:B------:R-:W-:Y:S01]  /*07b0*/  IMAD.WIDE R14, R23, 0x4, R14 ;  /* 0x00000004170e7825 */ /* 0x000fe200078e020e */
[----:B------:R1:W-:Y:S04]  /*07c0*/  STG.E desc[UR6][R16.64], R25 ;  /* 0x0000001910007986 */ /* 0x0003e8000c101906 */
[----:B------:R1:W-:Y:S02]  /*07d0*/  STG.E desc[UR6][R14.64], R25 ;  /* 0x000000190e007986 */ /* 0x0003e4000c101906 */
.L_x_7:
[----:B------:R-:W-:Y:S05]  /*07e0*/  BSYNC.RECONVERGENT B1 ;  /* 0x0000000000017941 */ /* 0x000fea0003800200 */
.L_x_6:
[----:B------:R-:W-:Y:S05]  /*07f0*/  @!P1 BRA `(.L_x_2) ;  /* 0x0000000000549947 */ /* 0x000fea0003800000 */
[C---:B------:R-:W-:Y:S01]  /*0800*/  LOP3.LUT P0, RZ, R6.reuse, 0x20, RZ, 0xc0, !PT ;  /* 0x0000002006ff7812 */ /* 0x040fe2000780c0ff */
[----:B------:R-:W-:Y:S01]  /*0810*/  BSSY.RECONVERGENT B1, `(.L_x_8) ;  /* 0x000000f000017945 */ /* 0x000fe20003800200 */
[----:B------:R-:W-:-:S11]  /*0820*/  LOP3.LUT P1, RZ, R6, 0x60, RZ, 0xc0, !PT ;  /* 0x0000006006ff7812 */ /* 0x000fd6000782c0ff */
[----:B-1----:R-:W1:Y:S08]  /*0830*/  @!P0 LDC R20, c[0x0][0x39c] ;  /* 0x0000e700ff148b82 */ /* 0x002e700000000800 */
[----:B------:R-:W2:Y:S01]  /*0840*/  @!P0 LDC.64 R14, c[0x0][0x3b0] ;  /* 0x0000ec00ff0e8b82 */ /* 0x000ea20000000a00 */
[----:B------:R-:W-:Y:S05]  /*0850*/  @!P1 BRA `(.L_x_9) ;  /* 0x0000000000289947 */ /* 0x000fea0003800000 */
[----:B0-----:R-:W0:Y:S01]  /*0860*/  LDC R18, c[0x0][0x39c] ;  /* 0x0000e700ff127b82 */ /* 0x001e220000000800 */
[----:B------:R-:W-:-:S07]  /*0870*/  IMAD.MOV.U32 R21, RZ, RZ, 0x7fffffff ;  /* 0x7fffffffff157424 */ /* 0x000fce00078e00ff */
[----:B------:R-:W3:Y:S01]  /*0880*/  LDC.64 R16, c[0x0][0x3b0] ;  /* 0x0000ec00ff107b82 */ /* 0x000ee20000000a00 */
[C---:B0-----:R-:W-:Y:S01]  /*0890*/  IMAD R19, R28.reuse, R18, R3 ;  /* 0x000000121c137224 */ /* 0x041fe200078e0203 */
[----:B------:R-:W-:-:S04]  /*08a0*/  IADD3 R28, PT, PT, R28, 0x40, RZ ;  /* 0x000000401c1c7810 */ /* 0x000fc80007ffe0ff */
[----:B------:R-:W-:Y:S01]  /*08b0*/  LEA R23, R18, R19, 0x5 ;  /* 0x0000001312177211 */ /* 0x000fe200078e28ff */
[----:B---3--:R-:W-:-:S04]  /*08c0*/  IMAD.WIDE R18, R19, 0x4, R16 ;  /* 0x0000000413127825 */ /* 0x008fc800078e0210 */
[----:B------:R-:W-:Y:S01]  /*08d0*/  IMAD.WIDE R16, R23, 0x4, R16 ;  /* 0x0000000417107825 */ /* 0x000fe200078e0210 */
[----:B------:R3:W-:Y:S04]  /*08e0*/  STG.E desc[UR6][R18.64], R21 ;  /* 0x0000001512007986 */ /* 0x0007e8000c101906 */
[----:B------:R3:W-:Y:S02]  /*08f0*/  STG.E desc[UR6][R16.64], R21 ;  /* 0x0000001510007986 */ /* 0x0007e4000c101906 */
.L_x_9:
[----:B------:R-:W-:Y:S05]  /*0900*/  BSYNC.RECONVERGENT B1 ;  /* 0x0000000000017941 */ /* 0x000fea0003800200 */
.L_x_8:
[----:B01-3--:R-:W-:Y:S02]  /*0910*/  @!P0 IMAD R17, R28, R20, R3 ;  /* 0x000000141c118224 */ /* 0x00bfe400078e0203 */
[----:B------:R-:W-:Y:S02]  /*0920*/  @!P0 IMAD.MOV.U32 R19, RZ, RZ, 0x7fffffff ;  /* 0x7fffffffff138424 */ /* 0x000fe400078e00ff */
[----:B--2---:R-:W-:-:S05]  /*0930*/  @!P0 IMAD.WIDE R14, R17, 0x4, R14 ;  /* 0x00000004110e8825 */ /* 0x004fca00078e020e */
[----:B------:R2:W-:Y:S02]  /*0940*/  @!P0 STG.E desc[UR6][R14.64], R19 ;  /* 0x000000130e008986 */ /* 0x0005e4000c101906 */
.L_x_2:
[----:B------:R-:W-:Y:S05]  /*0950*/  BSYNC.RECONVERGENT B0 ;  /* 0x0000000000007941 */ /* 0x000fea0003800200 */
.L_x_1:
[----:B-----5:R-:W-:Y:S01]  /*0960*/  ISETP.GE.U32.AND P0, PT, R24, R0, PT ;  /* 0x000000001800720c */ /* 0x020fe20003f06070 */
[----:B------:R-:W-:-:S12]  /*0970*/  BSSY B0, `(.L_x_10) ;  /* 0x000018a000007945 */ /* 0x000fd80003800000 */
[----:B------:R-:W-:Y:S05]  /*0980*/  @P0 BRA `(.L_x_11) ;  /* 0x0000001800200947 */ /* 0x000fea0003800000 */
[----:B-12---:R-:W1:Y:S02]  /*0990*/  LDC R15, c[0x0][0x398] ;  /* 0x0000e600ff0f7b82 */ /* 0x006e640000000800 */
[----:B-1----:R-:W-:-:S04]  /*09a0*/  IADD3 R25, PT, PT, R24, R15, RZ ;  /* 0x0000000f18197210 */ /* 0x002fc80007ffe0ff */
[----:B------:R-:W-:-:S13]  /*09b0*/  ISETP.GT.AND P0, PT, R25, R0, PT ;  /* 0x000000001900720c */ /* 0x000fda0003f04270 */
[----:B------:R-:W-:Y:S05]  /*09c0*/  @P0 BRA `(.L_x_11) ;  /* 0x0000001800100947 */ /* 0x000fea0003800000 */
[----:B------:R-:W-:Y:S01]  /*09d0*/  ISETP.GE.U32.AND P0, PT, R2, R15, PT ;  /* 0x0000000f0200720c */ /* 0x000fe20003f06070 */
[----:B------:R-:W-:Y:S01]  /*09e0*/  BSSY.RECONVERGENT B1, `(.L_x_12) ;  /* 0x0000024000017945 */ /* 0x000fe20003800200 */
[----:B------:R-:W-:-:S11]  /*09f0*/  IMAD.MOV.U32 R22, RZ, RZ, RZ ;  /* 0x000000ffff167224 */ /* 0x000fd600078e00ff */
[----:B------:R-:W-:Y:S05]  /*0a00*/  @P0 BRA `(.L_x_13) ;  /* 0x0000000000840947 */ /* 0x000fea0003800000 */
[----:B------:R-:W-:Y:S01]  /*0a10*/  HFMA2 R22, -RZ, RZ, 0, 0 ;  /* 0x00000000ff167431 */ /* 0x000fe200000001ff */
[----:B------:R-:W-:Y:S01]  /*0a20*/  BSSY.RECONVERGENT B2, `(.L_x_14) ;  /* 0x000001e000027945 */ /* 0x000fe20003800200 */
[----:B------:R-:W-:Y:S01]  /*0a30*/  IMAD.MOV.U32 R23, RZ, RZ, R2 ;  /* 0x000000ffff177224 */ /* 0x000fe200078e0002 */
[----:B------:R-:W-:-:S07]  /*0a40*/  MOV R0, RZ ;  /* 0x000000ff00007202 */ /* 0x000fce0000000f00 */
.L_x_15:
[----:B------:R-:W-:Y:S01]  /*0a50*/  ISETP.NE.AND P0, PT, R23, RZ, PT ;  /* 0x000000ff1700720c */ /* 0x000fe20003f05270 */
[----:B------:R-:W1:Y:S01]  /*0a60*/  LDC.64 R14, c[0x0][0x398] ;  /* 0x0000e600ff0e7b82 */ /* 0x000e620000000a00 */
[----:B------:R-:W-:-:S07]  /*0a70*/  IMAD.IADD R28, R24, 0x1, R23 ;  /* 0x00000001181c7824 */ /* 0x000fce00078e0217 */
[----:B------:R-:W2:Y:S08]  /*0a80*/  LDC.64 R20, c[0x0][0x380] ;  /* 0x0000e000ff147b82 */ /* 0x000eb00000000a00 */
[----:B0-----:R-:W0:Y:S08]  /*0a90*/  LDC.64 R16, c[0x0][0x388] ;  /* 0x0000e200ff107b82 */ /* 0x001e300000000a00 */
[----:B------:R-:W3:Y:S01]  /*0aa0*/  @P0 LDC.64 R18, c[0x0][0x390] ;  /* 0x0000e400ff120b82 */ /* 0x000ee20000000a00 */
[----:B-1----:R-:W-:-:S02]  /*0ab0*/  @P0 IMAD R26, R28, R15, -R15 ;  /* 0x0000000f1c1a0224 */ /* 0x002fc400078e0a0f */
[----:B------:R-:W-:-:S03]  /*0ac0*/  IMAD R15, R28, R15, R3 ;  /* 0x0000000f1c0f7224 */ /* 0x000fc600078e0203 */
[----:B------:R-:W-:Y:S01]  /*0ad0*/  @P0 IADD3 R27, PT, PT, R26, R3, RZ ;  /* 0x000000031a1b0210 */ /* 0x000fe20007ffe0ff */
[----:B--2---:R-:W-:-:S06]  /*0ae0*/  IMAD.WIDE R20, R15, 0x4, R20 ;  /* 0x000000040f147825 */ /* 0x004fcc00078e0214 */
[----:B------:R-:W2:Y:S01]  /*0af0*/  LDG.E.CONSTANT R21, desc[UR6][R20.64] ;  /* 0x0000000614157981 */ /* 0x000ea2000c1e9900 */
[----:B0-----:R-:W-:-:S06]  /*0b00*/  IMAD.WIDE R16, R15, 0x4, R16 ;  /* 0x000000040f107825 */ /* 0x001fcc00078e0210 */
[----:B------:R-:W2:Y:S01]  /*0b10*/  LDG.E.CONSTANT R16, desc[UR6][R16.64] ;  /* 0x0000000610107981 */ /* 0x000ea2000c1e9900 */
[----:B---3--:R-:W-:-:S06]  /*0b20*/  @P0 IMAD.WIDE R18, R27, 0x4, R18 ;  /* 0x000000041b120825 */ /* 0x008fcc00078e0212 */
[----:B------:R-:W3:Y:S01]  /*0b30*/  @P0 LDG.E.CONSTANT R18, desc[UR6][R18.64] ;  /* 0x0000000612120981 */ /* 0x000ee2000c1e9900 */
[----:B------:R-:W-:Y:S02]  /*0b40*/  VIADD R23, R23, 0x20 ;  /* 0x0000002017177836 */ /* 0x000fe40000000000 */
[C---:B--2---:R-:W-:Y:S01]  /*0b50*/  FADD R15, R21.reuse, -R16 ;  /* 0x80000010150f7221 */ /* 0x044fe20000000000 */
[--C-:B---3--:R-:W-:Y:S01]  /*0b60*/  @P0 FADD R26, R21, -R18.reuse ;  /* 0x80000012151a0221 */ /* 0x108fe20000000000 */
[----:B------:R-:W-:-:S05]  /*0b70*/  @P0 FADD R27, R16, -R18 ;  /* 0x80000012101b0221 */ /* 0x000fca0000000000 */
[----:B------:R-:W-:Y:S02]  /*0b80*/  @P0 FMNMX3 R15, |R26|, |R27|, R15, !PT ;  /* 0x4000001b1a0f0276 */ /* 0x000fe4000780020f */
[----:B------:R-:W-:-:S03]  /*0b90*/  ISETP.GE.AND P0, PT, R23, R14, PT ;  /* 0x0000000e1700720c */ /* 0x000fc60003f06270 */
[----:B------:R-:W-:-:S04]  /*0ba0*/  FADD R15, R15, -R22 ;  /* 0x800000160f0f7221 */ /* 0x000fc80000000000 */
[----:B------:R-:W-:-:S04]  /*0bb0*/  FADD R27, R15, R0 ;  /* 0x000000000f1b7221 */ /* 0x000fc80000000000 */
[----:B------:R-:W-:Y:S01]  /*0bc0*/  FADD R22, R27, -R0 ;  /* 0x800000001b167221 */ /* 0x000fe20000000000 */
[----:B------:R-:W-:-:S03]  /*0bd0*/  MOV R0, R27 ;  /* 0x0000001b00007202 */ /* 0x000fc60000000f00 */
[----:B------:R-:W-:Y:S01]  /*0be0*/  FADD R22, -R15, R22 ;  /* 0x000000160f167221 */ /* 0x000fe20000000100 */
[----:B------:R-:W-:Y:S06]  /*0bf0*/  @!P0 BRA `(.L_x_15) ;  /* 0xfffffffc00948947 */ /* 0x000fec000383ffff */
[----:B------:R-:W-:Y:S05]  /*0c00*/  BSYNC.RECONVERGENT B2 ;  /* 0x0000000000027941 */ /* 0x000fea0003800200 */
.L_x_14:
[----:B------:R-:W-:-:S07]  /*0c10*/  FADD R22, R22, R27 ;  /* 0x0000001b16167221 */ /* 0x000fce0000000000 */
.L_x_13:
[----:B------:R-:W-:Y:S05]  /*0c20*/  BSYNC.RECONVERGENT B1 ;  /* 0x0000000000017941 */ /* 0x000fea0003800200 */
.L_x_12:
[----:B------:R-:W-:Y:S01]  /*0c30*/  UMOV UR4, 0xffffffff ;  /* 0xffffffff00047882 */ /* 0x000fe20000000000 */
[----:B------:R-:W-:Y:S02]  /*0c40*/  ISETP.NE.AND P0, PT, R2, RZ, PT ;  /* 0x000000ff0200720c */ /* 0x000fe40003f05270 */
[----:B------:R-:W-:Y:S11]  /*0c50*/  BRA.DIV UR4, `(.L_x_16) ;  /* 0x0000001604847947 */ /* 0x000ff6000b800000 */
[----:B------:R-:W1:Y:S02]  /*0c60*/  SHFL.DOWN PT, R15, R22, 0x10, 0x1f ;  /* 0x0a001f00160f7f89 */ /* 0x000e6400000e0000 */
[----:B-1----:R-:W-:-:S05]  /*0c70*/  FADD R15, R15, R22 ;  /* 0x000000160f0f7221 */ /* 0x002fca0000000000 */
[----:B------:R-:W1:Y:S02]  /*0c80*/  SHFL.DOWN PT, R0, R15, 0x8, 0x1f ;  /* 0x09001f000f007f89 */ /* 0x000e6400000e0000 */
[----:B-1----:R-:W-:-:S05]  /*0c90*/  FADD R0, R15, R0 ;  /* 0x000000000f007221 */ /* 0x002fca0000000000 */
[----:B0-----:R-:W0:Y:S02]  /*0ca0*/  SHFL.DOWN PT, R17, R0, 0x4, 0x1f ;  /* 0x08801f0000117f89 */ /* 0x001e2400000e0000 */
[----:B0-----:R-:W-:-:S05]  /*0cb0*/  FADD R17, R0, R17 ;  /* 0x0000001100117221 */ /* 0x001fca0000000000 */
[----:B------:R-:W0:Y:S02]  /*0cc0*/  SHFL.DOWN PT, R14, R17, 0x2, 0x1f ;  /* 0x08401f00110e7f89 */ /* 0x000e2400000e0000 */
[----:B0-----:R-:W-:-:S05]  /*0cd0*/  FADD R14, R17, R14 ;  /* 0x0000000e110e7221 */ /* 0x001fca0000000000 */
[----:B------:R0:W1:Y:S02]  /*0ce0*/  SHFL.DOWN PT, R19, R14, 0x1, 0x1f ;  /* 0x08201f000e137f89 */ /* 0x00006400000e0000 */
.L_x_43:
[----:B-1----:R-:W-:Y:S01]  /*0cf0*/  FADD R20, R14, R19 ;  /* 0x000000130e147221 */ /* 0x002fe20000000000 */
[----:B------:R-:W-:Y:S06]  /*0d00*/  @P0 BRA `(.L_x_11) ;  /* 0x0000001400400947 */ /* 0x000fec0003800000 */
[----:B------:R-:W1:Y:S01]  /*0d10*/  LDC.64 R22, c[0x0][0x390] ;  /* 0x0000e400ff167b82 */ /* 0x000e620000000a00 */
[----:B------:R-:W2:Y:S01]  /*0d20*/  LDCU UR4, c[0x0][0x39c] ;  /* 0x00007380ff0477ac */ /* 0x000ea20008000800 */
[----:B------:R-:W-:-:S04]  /*0d30*/  VIADD R0, R25, 0xffffffff ;  /* 0xffffffff19007836 */ /* 0x000fc80000000000 */
[----:B--2---:R-:W-:-:S04]  /*0d40*/  IMAD R17, R0, UR4, R3 ;  /* 0x0000000400117c24 */ /* 0x004fc8000f8e0203 */
[----:B-1----:R-:W-:-:S05]  /*0d50*/  IMAD.WIDE R22, R17, 0x4, R22 ;  /* 0x0000000411167825 */ /* 0x002fca00078e0216 */
[----:B------:R-:W2:Y:S01]  /*0d60*/  LDG.E.CONSTANT R16, desc[UR6][R22.64] ;  /* 0x0000000616107981 */ /* 0x000ea2000c1e9900 */
[----:B------:R-:W-:Y:S01]  /*0d70*/  HFMA2 R26, -RZ, RZ, 3.390625, 0 ;  /* 0x42c80000ff1a7431 */ /* 0x000fe200000001ff */
[----:B0-----:R-:W0:Y:S01]  /*0d80*/  F2F.F64.F32 R14, R20 ;  /* 0x00000014000e7310 */ /* 0x001e220000201800 */
[----:B------:R-:W-:Y:S01]  /*0d90*/  BSSY.RECONVERGENT B1, `(.L_x_17) ;  /* 0x000000f000017945 */ /* 0x000fe20003800200 */
[----:B0-----:R-:W-:-:S06]  /*0da0*/  DMUL R14, R14, R38 ;  /* 0x000000260e0e7228 */ /* 0x001fcc0000000000 */
[----:B--2---:R-:W0:Y:S01]  /*0db0*/  MUFU.RCP R19, R16 ;  /* 0x0000001000137308 */ /* 0x004e220000001000 */
[C---:B------:R-:W-:Y:S02]  /*0dc0*/  FSETP.NE.AND P4, PT, |R16|.reuse, +INF , PT ;  /* 0x7f8000001000780b */ /* 0x040fe40003f85200 */
[----:B------:R-:W-:-:S05]  /*0dd0*/  FSETP.NEU.AND P3, PT, R16, RZ, PT ;  /* 0x000000ff1000720b */ /* 0x000fca0003f6d000 */
[----:B------:R-:W1:Y:S01]  /*0de0*/  FCHK P0, R26, R16 ;  /* 0x000000101a007302 */ /* 0x000e620000000000 */
[----:B0-----:R-:W-:-:S04]  /*0df0*/  FFMA R0, -R16, R19, 1 ;  /* 0x3f80000010007423 */ /* 0x001fc80000000113 */
[----:B------:R-:W-:-:S04]  /*0e00*/  FFMA R0, R19, R0, R19 ;  /* 0x0000000013007223 */ /* 0x000fc80000000013 */
[----:B------:R-:W-:-:S04]  /*0e10*/  FFMA R19, R0, 100, RZ ;  /* 0x42c8000000137823 */ /* 0x000fc800000000ff */
[----:B------:R-:W-:-:S04]  /*0e20*/  FFMA R18, -R16, R19, 100 ;  /* 0x42c8000010127423 */ /* 0x000fc80000000113 */
[----:B------:R-:W-:Y:S01]  /*0e30*/  FFMA R31, R0, R18, R19 ;  /* 0x00000012001f7223 */ /* 0x000fe20000000013 */
[----:B-1----:R-:W-:Y:S06]  /*0e40*/  @!P0 BRA `(.L_x_18) ;  /* 0x00000000000c8947 */ /* 0x002fec0003800000 */
[----:B------:R-:W-:Y:S01]  /*0e50*/  IMAD.MOV.U32 R29, RZ, RZ, R16 ;  /* 0x000000ffff1d7224 */ /* 0x000fe200078e0010 */
[----:B------:R-:W-:-:S07]  /*0e60*/  MOV R0, 0xe80 ;  /* 0x00000e8000007802 */ /* 0x000fce0000000f00 */
[----:B------:R-:W-:Y:S05]  /*0e70*/  CALL.REL.NOINC `($__internal_1_$__cuda_sm3x_div_rn_noftz_f32_slowpath) ;  /* 0x0000001800387944 */ /* 0x000fea0003c00000 */
.L_x_18:
[----:B------:R-:W-:Y:S05]  /*0e80*/  BSYNC.RECONVERGENT B1 ;  /* 0x0000000000017941 */ /* 0x000fea0003800200 */
.L_x_17:
[----:B------:R-:W-:Y:S01]  /*0e90*/  FSEL R31, R31, +QNAN , P3 ;  /* 0x7fffffff1f1f7808 */ /* 0x000fe20001800000 */
[----:B------:R-:W0:Y:S03]  /*0ea0*/  LDC.64 R40, c[0x0][0x3b0] ;  /* 0x0000ec00ff287b82 */ /* 0x000e260000000a00 */
[----:B------:R-:W-:-:S04]  /*0eb0*/  FSEL R31, R31, +QNAN , P4 ;  /* 0x7fffffff1f1f7808 */ /* 0x000fc80002000000 */
[----:B------:R-:W1:Y:S01]  /*0ec0*/  F2F.F64.F32 R18, R31 ;  /* 0x0000001f00127310 */ /* 0x000e620000201800 */
[----:B------:R-:W2:Y:S01]  /*0ed0*/  LDC R0, c[0x0][0x3a0] ;  /* 0x0000e800ff007b82 */ /* 0x000ea20000000800 */
[----:B------:R-:W-:Y:S01]  /*0ee0*/  FSETP.NAN.AND P0, PT, R31, R31, PT ;  /* 0x0000001f1f00720b */ /* 0x000fe20003f08000 */
[----:B-1----:R-:W-:Y:S01]  /*0ef0*/  DMUL R18, R14, R18 ;  /* 0x000000120e127228 */ /* 0x002fe20000000000 */
[----:B0-----:R-:W-:-:S09]  /*0f00*/  IMAD.WIDE R40, R17, 0x4, R40 ;  /* 0x0000000411287825 */ /* 0x001fd200078e0228 */
[----:B------:R-:W0:Y:S02]  /*0f10*/  F2F.F32.F64 R18, R18 ;  /* 0x0000001200127310 */ /* 0x000e240000301000 */
[----:B0-----:R-:W-:Y:S02]  /*0f20*/  FSEL R21, R18, +QNAN , !P0 ;  /* 0x7fffffff12157808 */ /* 0x001fe40004000000 */
[----:B--2---:R-:W-:-:S03]  /*0f30*/  ISETP.GE.AND P0, PT, R25, R0, PT ;  /* 0x000000001900720c */ /* 0x004fc60003f06270 */
[----:B------:R3:W-:Y:S10]  /*0f40*/  STG.E desc[UR6][R40.64], R21 ;  /* 0x0000001528007986 */ /* 0x0007f4000c101906 */
[----:B------:R-:W-:Y:S05]  /*0f50*/  @P0 BRA `(.L_x_11) ;  /* 0x0000001000ac0947 */ /* 0x000fea0003800000 */
[----:B------:R-:W-:Y:S01]  /*0f60*/  IADD3 R27, PT, PT, -R25, R0, RZ ;  /* 0x00000000191b7210 */ /* 0x000fe20007ffe1ff */
[----:B------:R-:W-:Y:S01]  /*0f70*/  BSSY.RECONVERGENT B1, `(.L_x_19) ;  /* 0x000007f000017945 */ /* 0x000fe20003800200 */
[----:B------:R-:W-:Y:S02]  /*0f80*/  IMAD.MOV.U32 R28, RZ, RZ, R25 ;  /* 0x000000ffff1c7224 */ /* 0x000fe400078e0019 */
[----:B------:R-:W-:-:S13]  /*0f90*/  LOP3.LUT P0, R27, R27, 0x3, RZ, 0xc0, !PT ;  /* 0x000000031b1b7812 */ /* 0x000fda000780c0ff */
[----:B------:R-:W-:Y:S05]  /*0fa0*/  @!P0 BRA `(.L_x_20) ;  /* 0x0000000400ec8947 */ /* 0x000fea0003800000 */
[----:B------:R-:W0:Y:S08]  /*0fb0*/  LDC R0, c[0x0][0x39c] ;  /* 0x0000e700ff007b82 */ /* 0x000e300000000800 */
[----:B------:R-:W1:Y:S08]  /*0fc0*/  LDC.64 R18, c[0x0][0x380] ;  /* 0x0000e000ff127b82 */ /* 0x000e700000000a00 */
[----:B---3--:R-:W2:Y:S01]  /*0fd0*/  LDC.64 R20, c[0x0][0x388] ;  /* 0x0000e200ff147b82 */ /* 0x008ea20000000a00 */
[----:B0-----:R-:W-:Y:S01]  /*0fe0*/  IADD3 R17, PT, PT, R17, R0, RZ ;  /* 0x0000000011117210 */ /* 0x001fe20007ffe0ff */
[----:B------:R-:W-:-:S05]  /*0ff0*/  IMAD.WIDE.U32 R22, R0, 0x4, R22 ;  /* 0x0000000400167825 */ /* 0x000fca00078e0016 */
[----:B------:R-:W3:Y:S01]  /*1000*/  LDG.E.CONSTANT R29, desc[UR6][R22.64] ;  /* 0x00000006161d7981 */ /* 0x000ee2000c1e9900 */
[----:B-1----:R-:W-:-:S04]  /*1010*/  IMAD.WIDE R18, R17, 0x4, R18 ;  /* 0x0000000411127825 */ /* 0x002fc800078e0212 */
[----:B--2---:R-:W-:Y:S02]  /*1020*/  IMAD.WIDE R20, R17, 0x4, R20 ;  /* 0x0000000411147825 */ /* 0x004fe400078e0214 */
[----:B------:R-:W2:Y:S04]  /*1030*/  LDG.E.CONSTANT R17, desc[UR6][R18.64] ;  /* 0x0000000612117981 */ /* 0x000ea8000c1e9900 */
[----:B------:R-:W4:Y:S01]  /*1040*/  LDG.E.CONSTANT R0, desc[UR6][R20.64] ;  /* 0x0000000614007981 */ /* 0x000f22000c1e9900 */
[----:B------:R-:W-:Y:S01]  /*1050*/  BSSY.RECONVERGENT B2, `(.L_x_21) ;  /* 0x0000014000027945 */ /* 0x000fe20003800200 */
[C---:B--2---:R-:W-:Y:S01]  /*1060*/  FADD R28, -R16.reuse, R17 ;  /* 0x00000011101c7221 */ /* 0x044fe20000000100 */
[--C-:B----4-:R-:W-:Y:S01]  /*1070*/  FADD R17, R17, -R0.reuse ;  /* 0x8000000011117221 */ /* 0x110fe20000000000 */
[----:B------:R-:W-:-:S02]  /*1080*/  FADD R16, -R16, R0 ;  /* 0x0000000010107221 */ /* 0x000fc40000000100 */
[----:B---3--:R-:W0:Y:S03]  /*1090*/  MUFU.RCP R0, R29 ;  /* 0x0000001d00007308 */ /* 0x008e260000001000 */
[----:B------:R-:W-:-:S05]  /*10a0*/  FMNMX3 R28, |R28|, |R16|, R17, !PT ;  /* 0x400000101c1c7276 */ /* 0x000fca0007800211 */
[----:B------:R-:W1:Y:S08]  /*10b0*/  F2F.F64.F32 R16, R28 ;  /* 0x0000001c00107310 */ /* 0x000e700000201800 */
[----:B------:R-:W2:Y:S01]  /*10c0*/  FCHK P0, R26, R29 ;  /* 0x0000001d1a007302 */ /* 0x000ea20000000000 */
[----:B0-----:R-:W-:Y:S01]  /*10d0*/  FFMA R31, -R29, R0, 1 ;  /* 0x3f8000001d1f7423 */ /* 0x001fe20000000100 */
[----:B-1----:R-:W-:-:S03]  /*10e0*/  DADD R16, -R14, R16 ;  /* 0x000000000e107229 */ /* 0x002fc60000000110 */
[----:B------:R-:W-:-:S05]  /*10f0*/  FFMA R0, R0, R31, R0 ;  /* 0x0000001f00007223 */ /* 0x000fca0000000000 */
[----:B------:R-:W-:Y:S01]  /*1100*/  DFMA R14, R16, R38, R14 ;  /* 0x00000026100e722b */ /* 0x000fe2000000000e */
[----:B------:R-:W-:-:S04]  /*1110*/  FFMA R17, R0, 100, RZ ;  /* 0x42c8000000117823 */ /* 0x000fc800000000ff */
[C---:B------:R-:W-:Y:S01]  /*1120*/  FFMA R16, -R29.reuse, R17, 100 ;  /* 0x42c800001d107423 */ /* 0x040fe20000000111 */
[C---:B------:R-:W-:Y:S02]  /*1130*/  FSETP.NE.AND P4, PT, |R29|.reuse, +INF , PT ;  /* 0x7f8000001d00780b */ /* 0x040fe40003f85200 */
[----:B------:R-:W-:Y:S01]  /*1140*/  FSETP.NEU.AND P3, PT, R29, RZ, PT ;  /* 0x000000ff1d00720b */ /* 0x000fe20003f6d000 */
[----:B------:R-:W-:Y:S01]  /*1150*/  FFMA R31, R0, R16, R17 ;  /* 0x00000010001f7223 */ /* 0x000fe20000000011 */
[----:B--2---:R-:W-:Y:S11]  /*1160*/  @!P0 BRA `(.L_x_22) ;  /* 0x0000000000088947 */ /* 0x004ff60003800000 */
[----:B------:R-:W-:-:S07]  /*1170*/  MOV R0, 0x1190 ;  /* 0x0000119000007802 */ /* 0x000fce0000000f00 */
[----:B------:R-:W-:Y:S05]  /*1180*/  CALL.REL.NOINC `($__internal_1_$__cuda_sm3x_div_rn_noftz_f32_slowpath) ;  /* 0x0000001400747944 */ /* 0x000fea0003c00000 */
.L_x_22:
[----:B------:R-:W-:Y:S05]  /*1190*/  BSYNC.RECONVERGENT B2 ;  /* 0x0000000000027941 */ /* 0x000fea0003800200 */
.L_x_21:
[----:B------:R-:W-:Y:S01]  /*11a0*/  FSEL R31, R31, +QNAN , P3 ;  /* 0x7fffffff1f1f7808 */ /* 0x000fe20001800000 */
[----:B------:R-:W0:Y:S03]  /*11b0*/  LDC R0, c[0x0][0x39c] ;  /* 0x0000e700ff007b82 */ /* 0x000e260000000800 */
[----:B------:R-:W-:-:S04]  /*11c0*/  FSEL R31, R31, +QNAN , P4 ;  /* 0x7fffffff1f1f7808 */ /* 0x000fc80002000000 */
[----:B------:R-:W1:Y:S01]  /*11d0*/  F2F.F64.F32 R16, R31 ;  /* 0x0000001f00107310 */ /* 0x000e620000201800 */
[----:B------:R-:W-:Y:S01]  /*11e0*/  FSETP.NAN.AND P0, PT, R31, R31, PT ;  /* 0x0000001f1f00720b */ /* 0x000fe20003f08000 */
[----:B-1----:R-:W-:-:S06]  /*11f0*/  DMUL R16, R14, R16 ;  /* 0x000000100e107228 */ /* 0x002fcc0000000000 */
[----:B------:R0:W1:Y:S02]  /*1200*/  F2F.F32.F64 R28, R16 ;  /* 0x00000010001c7310 */ /* 0x0000640000301000 */
[----:B0-----:R-:W-:Y:S01]  /*1210*/  IMAD.WIDE.U32 R16, R0, 0x4, R40 ;  /* 0x0000000400107825 */ /* 0x001fe200078e0028 */
[----:B-1----:R-:W-:-:S03]  /*1220*/  FSEL R33, R28, +QNAN , !P0 ;  /* 0x7fffffff1c217808 */ /* 0x002fc60004000000 */
[----:B------:R-:W-:Y:S01]  /*1230*/  VIADD R28, R25, 0x1 ;  /* 0x00000001191c7836 */ /* 0x000fe20000000000 */
[----:B------:R-:W-:Y:S01]  /*1240*/  ISETP.NE.AND P0, PT, R27, 0x1, PT ;  /* 0x000000011b00780c */ /* 0x000fe20003f05270 */
[----:B------:R0:W-:-:S12]  /*1250*/  STG.E desc[UR6][R16.64], R33 ;  /* 0x0000002110007986 */ /* 0x0001d8000c101906 */
[----:B0-----:R-:W-:Y:S05]  /*1260*/  @!P0 BRA `(.L_x_20) ;  /* 0x00000004003c8947 */ /* 0x001fea0003800000 */
[----:B------:R-:W-:-:S04]  /*1270*/  IMAD.WIDE.U32 R18, R0, 0x4, R18 ;  /* 0x0000000400127825 */ /* 0x000fc800078e0012 */
[----:B------:R-:W-:-:S04]  /*1280*/  IMAD.WIDE.U32 R20, R0, 0x4, R20 ;  /* 0x0000000400147825 */ /* 0x000fc800078e0014 */
[----:B------:R-:W-:Y:S01]  /*1290*/  IMAD.WIDE.U32 R22, R0, 0x4, R22 ;  /* 0x0000000400167825 */ /* 0x000fe200078e0016 */
[----:B------:R-:W2:Y:S04]  /*12a0*/  LDG.E.CONSTANT R28, desc[UR6][R20.64] ;  /* 0x00000006141c7981 */ /* 0x000ea8000c1e9900 */
[----:B------:R-:W3:Y:S04]  /*12b0*/  LDG.E.CONSTANT R0, desc[UR6][R18.64] ;  /* 0x0000000612007981 */ /* 0x000ee8000c1e9900 */
[----:B------:R-:W4:Y:S01]  /*12c0*/  LDG.E.CONSTANT R30, desc[UR6][R22.64] ;  /* 0x00000006161e7981 */ /* 0x000f22000c1e9900 */
[----:B------:R-:W-:Y:S01]  /*12d0*/  BSSY.RECONVERGENT B2, `(.L_x_23) ;  /* 0x0000015000027945 */ /* 0x000fe20003800200 */
[C---:B---3--:R-:W-:Y:S01]  /*12e0*/  FADD R33, -R29.reuse, R0 ;  /* 0x000000001d217221 */ /* 0x048fe20000000100 */
[--C-:B--2---:R-:W-:Y:S01]  /*12f0*/  FADD R0, R0, -R28.reuse ;  /* 0x8000001c00007221 */ /* 0x104fe20000000000 */
[----:B------:R-:W-:Y:S01]  /*1300*/  FADD R28, -R29, R28 ;  /* 0x0000001c1d1c7221 */ /* 0x000fe20000000100 */
[----:B----4-:R-:W0:Y:S04]  /*1310*/  MUFU.RCP R31, R30 ;  /* 0x0000001e001f7308 */ /* 0x010e280000001000 */
[----:B------:R-:W-:-:S04]  /*1320*/  FMNMX3 R33, |R33|, |R28|, R0, !PT ;  /* 0x4000001c21217276 */ /* 0x000fc80007800200 */
        /* <DEDUP_REMOVED lines=12> */
[----:B------:R-:W-:Y:S02]  /*13f0*/  MOV R29, R30 ;  /* 0x0000001e001d7202 */ /* 0x000fe40000000f00 */
[----:B------:R-:W-:-:S07]  /*1400*/  MOV R0, 0x1420 ;  /* 0x0000142000007802 */ /* 0x000fce0000000f00 */
[----:B------:R-:W-:Y:S05]  /*1410*/  CALL.REL.NOINC `($__internal_1_$__cuda_sm3x_div_rn_noftz_f32_slowpath) ;  /* 0x0000001000d07944 */ /* 0x000fea0003c00000 */
.L_x_24:
[----:B------:R-:W-:Y:S05]  /*1420*/  BSYNC.RECONVERGENT B2 ;  /* 0x0000000000027941 */ /* 0x000fea0003800200 */
.L_x_23:
[----:B------:R-:W-:Y:S01]  /*1430*/  FSEL R31, R31, +QNAN , P3 ;  /* 0x7fffffff1f1f7808 */ /* 0x000fe20001800000 */
[----:B------:R-:W0:Y:S03]  /*1440*/  LDC R0, c[0x0][0x39c] ;  /* 0x0000e700ff007b82 */ /* 0x000e260000000800 */
[----:B------:R-:W-:-:S04]  /*1450*/  FSEL R31, R31, +QNAN , P4 ;  /* 0x7fffffff1f1f7808 */ /* 0x000fc80002000000 */
[----:B------:R-:W1:Y:S01]  /*1460*/  F2F.F64.F32 R28, R31 ;  /* 0x0000001f001c7310 */ /* 0x000e620000201800 */
[----:B------:R-:W-:Y:S01]  /*1470*/  FSETP.NAN.AND P0, PT, R31, R31, PT ;  /* 0x0000001f1f00720b */ /* 0x000fe20003f08000 */
[----:B-1----:R-:W-:Y:S01]  /*1480*/  DMUL R28, R14, R28 ;  /* 0x0000001c0e1c7228 */ /* 0x002fe20000000000 */
[----:B0-----:R-:W-:-:S09]  /*1490*/  IMAD.WIDE.U32 R16, R0, 0x4, R16 ;  /* 0x0000000400107825 */ /* 0x001fd200078e0010 */
[----:B------:R-:W0:Y:S02]  /*14a0*/  F2F.F32.F64 R28, R28 ;  /* 0x0000001c001c7310 */ /* 0x000e240000301000 */
[----:B0-----:R-:W-:Y:S01]  /*14b0*/  FSEL R33, R28, +QNAN , !P0 ;  /* 0x7fffffff1c217808 */ /* 0x001fe20004000000 */
[----:B------:R-:W-:Y:S01]  /*14c0*/  VIADD R28, R25, 0x2 ;  /* 0x00000002191c7836 */ /* 0x000fe20000000000 */
[----:B------:R-:W-:-:S03]  /*14d0*/  ISETP.NE.AND P0, PT, R27, 0x2, PT ;  /* 0x000000021b00780c */ /* 0x000fc60003f05270 */
[----:B------:R0:W-:Y:S10]  /*14e0*/  STG.E desc[UR6][R16.64], R33 ;  /* 0x0000002110007986 */ /* 0x0001f4000c101906 */
[----:B------:R-:W-:Y:S05]  /*14f0*/  @!P0 BRA `(.L_x_20) ;  /* 0x0000000000988947 */ /* 0x000fea0003800000 */
[----:B------:R-:W-:-:S04]  /*1500*/  IMAD.WIDE.U32 R18, R0, 0x4, R18 ;  /* 0x0000000400127825 */ /* 0x000fc800078e0012 */
[C---:B------:R-:W-:Y:S02]  /*1510*/  IMAD.WIDE.U32 R20, R0.reuse, 0x4, R20 ;  /* 0x0000000400147825 */ /* 0x040fe400078e0014 */
[----:B------:R-:W2:Y:S02]  /*1520*/  LDG.E.CONSTANT R19, desc[UR6][R18.64] ;  /* 0x0000000612137981 */ /* 0x000ea4000c1e9900 */
[----:B------:R-:W-:Y:S02]  /*1530*/  IMAD.WIDE.U32 R22, R0, 0x4, R22 ;  /* 0x0000000400167825 */ /* 0x000fe400078e0016 */
[----:B------:R-:W3:Y:S04]  /*1540*/  LDG.E.CONSTANT R20, desc[UR6][R20.64] ;  /* 0x0000000614147981 */ /* 0x000ee8000c1e9900 */
[----:B------:R-:W4:Y:S01]  /*1550*/  LDG.E.CONSTANT R29, desc[UR6][R22.64] ;  /* 0x00000006161d7981 */ /* 0x000f22000c1e9900 */
[----:B------:R-:W-:Y:S01]  /*1560*/  BSSY.RECONVERGENT B2, `(.L_x_25) ;  /* 0x0000014000027945 */ /* 0x000fe20003800200 */
[C---:B--2---:R-:W-:Y:S01]  /*1570*/  FADD R27, -R30.reuse, R19 ;  /* 0x000000131e1b7221 */ /* 0x044fe20000000100 */
[--C-:B---3--:R-:W-:Y:S01]  /*1580*/  FADD R0, R19, -R20.reuse ;  /* 0x8000001413007221 */ /* 0x108fe20000000000 */
[----:B------:R-:W-:Y:S01]  /*1590*/  FADD R30, -R30, R20 ;  /* 0x000000141e1e7221 */ /* 0x000fe20000000100 */
[----:B----4-:R-:W1:Y:S04]  /*15a0*/  MUFU.RCP R28, R29 ;  /* 0x0000001d001c7308 */ /* 0x010e680000001000 */
[----:B------:R-:W-:-:S04]  /*15b0*/  FMNMX3 R27, |R27|, |R30|, R0, !PT ;  /* 0x4000001e1b1b7276 */ /* 0x000fc80007800200 */
[----:B------:R-:W2:Y:S08]  /*15c0*/  F2F.F64.F32 R18, R27 ;  /* 0x0000001b00127310 */ /* 0x000eb00000201800 */
[----:B------:R-:W3:Y:S01]  /*15d0*/  FCHK P0, R26, R29 ;  /* 0x0000001d1a007302 */ /* 0x000ee20000000000 */
[----:B-1----:R-:W-:-:S04]  /*15e0*/  FFMA R31, -R29, R28, 1 ;  /* 0x3f8000001d1f7423 */ /* 0x002fc8000000011c */
[----:B------:R-:W-:Y:S01]  /*15f0*/  FFMA R0, R28, R31, R28 ;  /* 0x0000001f1c007223 */ /* 0x000fe2000000001c */
[----:B--2---:R-:W-:-:S03]  /*1600*/  DADD R18, -R14, R18 ;  /* 0x000000000e127229 */ /* 0x004fc60000000112 */
[----:B------:R-:W-:Y:S01]  /*1610*/  FFMA R21, R0, 100, RZ ;  /* 0x42c8000000157823 */ /* 0x000fe200000000ff */
[----:B------:R-:W-:-:S04]  /*1620*/  FSETP.NE.AND P4, PT, |R29|, +INF , PT ;  /* 0x7f8000001d00780b */ /* 0x000fc80003f85200 */
[----:B------:R-:W-:Y:S01]  /*1630*/  DFMA R14, R18, R38, R14 ;  /* 0x00000026120e722b */ /* 0x000fe2000000000e */
[C---:B------:R-:W-:Y:S01]  /*1640*/  FFMA R18, -R29.reuse, R21, 100 ;  /* 0x42c800001d127423 */ /* 0x040fe20000000115 */
[----:B------:R-:W-:-:S03]  /*1650*/  FSETP.NEU.AND P3, PT, R29, RZ, PT ;  /* 0x000000ff1d00720b */ /* 0x000fc60003f6d000 */
[----:B------:R-:W-:Y:S01]  /*1660*/  FFMA R31, R0, R18, R21 ;  /* 0x00000012001f7223 */ /* 0x000fe20000000015 */
[----:B---3--:R-:W-:Y:S09]  /*1670*/  @!P0 BRA `(.L_x_26) ;  /* 0x0000000000088947 */ /* 0x008ff20003800000 */
[----:B------:R-:W-:-:S07]  /*1680*/  MOV R0, 0x16a0 ;  /* 0x000016a000007802 */ /* 0x000fce0000000f00 */
[----:B0-----:R-:W-:Y:S05]  /*1690*/  CALL.REL.NOINC `($__internal_1_$__cuda_sm3x_div_rn_noftz_f32_slowpath) ;  /* 0x0000001000307944 */ /* 0x001fea0003c00000 */
.L_x_26:
[----:B------:R-:W-:Y:S05]  /*16a0*/  BSYNC.RECONVERGENT B2 ;  /* 0x0000000000027941 */ /* 0x000fea0003800200 */
.L_x_25:
[----:B------:R-:W-:Y:S01]  /*16b0*/  FSEL R31, R31, +QNAN , P3 ;  /* 0x7fffffff1f1f7808 */ /* 0x000fe20001800000 */
[----:B------:R-:W0:Y:S01]  /*16c0*/  LDC R21, c[0x0][0x39c] ;  /* 0x0000e700ff157b82 */ /* 0x000e220000000800 */
[----:B------:R-:W-:Y:S02]  /*16d0*/  IADD3 R28, PT, PT, R25, 0x3, RZ ;  /* 0x00000003191c7810 */ /* 0x000fe40007ffe0ff */
[----:B------:R-:W-:-:S04]  /*16e0*/  FSEL R31, R31, +QNAN , P4 ;  /* 0x7fffffff1f1f7808 */ /* 0x000fc80002000000 */
[----:B------:R-:W1:Y:S01]  /*16f0*/  F2F.F64.F32 R18, R31 ;  /* 0x0000001f00127310 */ /* 0x000e620000201800 */
[----:B------:R-:W-:Y:S01]  /*1700*/  FSETP.NAN.AND P0, PT, R31, R31, PT ;  /* 0x0000001f1f00720b */ /* 0x000fe20003f08000 */
[----:B-1----:R-:W-:Y:S01]  /*1710*/  DMUL R18, R14, R18 ;  /* 0x000000120e127228 */ /* 0x002fe20000000000 */
[----:B0-----:R-:W-:-:S09]  /*1720*/  IMAD.WIDE.U32 R16, R21, 0x4, R16 ;  /* 0x0000000415107825 */ /* 0x001fd200078e0010 */
[----:B------:R-:W0:Y:S02]  /*1730*/  F2F.F32.F64 R18, R18 ;  /* 0x0000001200127310 */ /* 0x000e240000301000 */
[----:B0-----:R-:W-:-:S05]  /*1740*/  FSEL R21, R18, +QNAN , !P0 ;  /* 0x7fffffff12157808 */ /* 0x001fca0004000000 */
[----:B------:R1:W-:Y:S02]  /*1750*/  STG.E desc[UR6][R16.64], R21 ;  /* 0x0000001510007986 */ /* 0x0003e4000c101906 */
.L_x_20:
[----:B------:R-:W-:Y:S05]  /*1760*/  BSYNC.RECONVERGENT B1 ;  /* 0x0000000000017941 */ /* 0x000fea0003800200 */
.L_x_19:
[----:B01----:R-:W0:Y:S01]  /*1770*/  LDC R17, c[0x0][0x3a0] ;  /* 0x0000e800ff117b82 */ /* 0x003e220000000800 */
[----:B------:R-:W0:Y:S02]  /*1780*/  LDCU UR4, c[0x0][0x398] ;  /* 0x00007300ff0477ac */ /* 0x000e240008000800 */
[----:B0-----:R-:W-:-:S04]  /*1790*/  IADD3 R24, PT, PT, R24, UR4, -R17 ;  /* 0x0000000418187c10 */ /* 0x001fc8000fffe811 */
[----:B------:R-:W-:-:S13]  /*17a0*/  ISETP.GT.U32.AND P0, PT, R24, -0x4, PT ;  /* 0xfffffffc1800780c */ /* 0x000fda0003f04070 */
[----:B------:R-:W-:Y:S05]  /*17b0*/  @P0 BRA `(.L_x_11) ;  /* 0x0000000800940947 */ /* 0x000fea0003800000 */
.L_x_35:
[----:B------:R-:W0:Y:S08]  /*17c0*/  LDC R27, c[0x0][0x39c] ;  /* 0x0000e700ff1b7b82 */ /* 0x000e300000000800 */
[----:B------:R-:W1:Y:S08]  /*17d0*/  LDC.64 R22, c[0x0][0x380] ;  /* 0x0000e000ff167b82 */ /* 0x000e700000000a00 */
[----:B---34-:R-:W2:Y:S08]  /*17e0*/  LDC.64 R20, c[0x0][0x388] ;  /* 0x0000e200ff147b82 */ /* 0x018eb00000000a00 */
[----:B------:R-:W3:Y:S01]  /*17f0*/  LDC.64 R18, c[0x0][0x390] ;  /* 0x0000e400ff127b82 */ /* 0x000ee20000000a00 */
[----:B0-----:R-:W-:-:S02]  /*1800*/  IMAD R0, R28, R27, -R27 ;  /* 0x0000001b1c007224 */ /* 0x001fc400078e0a1b */
[--C-:B------:R-:W-:Y:S02]  /*1810*/  IMAD R17, R28, R27, R3.reuse ;  /* 0x0000001b1c117224 */ /* 0x100fe400078e0203 */
[----:B------:R-:W-:Y:S02]  /*1820*/  IMAD.IADD R25, R0, 0x1, R3 ;  /* 0x0000000100197824 */ /* 0x000fe400078e0203 */
[----:B-1----:R-:W-:-:S05]  /*1830*/  IMAD.WIDE R22, R17, 0x4, R22 ;  /* 0x0000000411167825 */ /* 0x002fca00078e0216 */
[----:B------:R-:W4:Y:S01]  /*1840*/  LDG.E.CONSTANT R0, desc[UR6][R22.64] ;  /* 0x0000000616007981 */ /* 0x000f22000c1e9900 */
[----:B--2---:R-:W-:-:S04]  /*1850*/  IMAD.WIDE R20, R17, 0x4, R20 ;  /* 0x0000000411147825 */ /* 0x004fc800078e0214 */
[----:B---3--:R-:W-:Y:S02]  /*1860*/  IMAD.WIDE R18, R25, 0x4, R18 ;  /* 0x0000000419127825 */ /* 0x008fe400078e0212 */
[----:B------:R-:W4:Y:S04]  /*1870*/  LDG.E.CONSTANT R25, desc[UR6][R20.64] ;  /* 0x0000000614197981 */ /* 0x000f28000c1e9900 */
[----:B------:R0:W2:Y:S02]  /*1880*/  LDG.E.CONSTANT R24, desc[UR6][R18.64] ;  /* 0x0000000612187981 */ /* 0x0000a4000c1e9900 */
[----:B0-----:R-:W-:-:S05]  /*1890*/  IMAD.WIDE.U32 R18, R27, 0x4, R18 ;  /* 0x000000041b127825 */ /* 0x001fca00078e0012 */
[----:B------:R-:W3:Y:S01]  /*18a0*/  LDG.E.CONSTANT R16, desc[UR6][R18.64] ;  /* 0x0000000612107981 */ /* 0x000ee2000c1e9900 */
[----:B------:R-:W-:Y:S01]  /*18b0*/  BSSY.RECONVERGENT B1, `(.L_x_27) ;  /* 0x0000015000017945 */ /* 0x000fe20003800200 */
[C---:B----4-:R-:W-:Y:S01]  /*18c0*/  FADD R27, R0.reuse, -R25 ;  /* 0x80000019001b7221 */ /* 0x050fe20000000000 */
[--C-:B--2---:R-:W-:Y:S01]  /*18d0*/  FADD R0, R0, -R24.reuse ;  /* 0x8000001800007221 */ /* 0x104fe20000000000 */
[----:B------:R-:W-:-:S05]  /*18e0*/  FADD R24, R25, -R24 ;  /* 0x8000001819187221 */ /* 0x000fca0000000000 */
[----:B------:R-:W-:-:S04]  /*18f0*/  FMNMX3 R27, |R0|, |R24|, R27, !PT ;  /* 0x40000018001b7276 */ /* 0x000fc8000780021b */
[----:B------:R-:W0:Y:S08]  /*1900*/  F2F.F64.F32 R24, R27 ;  /* 0x0000001b00187310 */ /* 0x000e300000201800 */
[----:B---3--:R-:W1:Y:S08]  /*1910*/  MUFU.RCP R29, R16 ;  /* 0x00000010001d7308 */ /* 0x008e700000001000 */
[----:B------:R-:W2:Y:S01]  /*1920*/  FCHK P0, R26, R16 ;  /* 0x000000101a007302 */ /* 0x000ea20000000000 */
[----:B0-----:R-:W-:Y:S01]  /*1930*/  DADD R24, R24, -R14 ;  /* 0x0000000018187229 */ /* 0x001fe2000000080e */
[----:B-1----:R-:W-:-:S04]  /*1940*/  FFMA R0, -R16, R29, 1 ;  /* 0x3f80000010007423 */ /* 0x002fc8000000011d */
[----:B------:R-:W-:-:S03]  /*1950*/  FFMA R0, R29, R0, R29 ;  /* 0x000000001d007223 */ /* 0x000fc6000000001d */
        /* <DEDUP_REMOVED lines=10> */
.L_x_28:
[----:B------:R-:W-:Y:S05]  /*1a00*/  BSYNC.RECONVERGENT B1 ;  /* 0x0000000000017941 */ /* 0x000fea0003800200 */
.L_x_27:
[----:B------:R-:W0:Y:S02]  /*1a10*/  LDC R27, c[0x0][0x39c] ;  /* 0x0000e700ff1b7b82 */ /* 0x000e240000000800 */
[----:B0-----:R-:W-:-:S04]  /*1a20*/  IMAD.WIDE.U32 R22, R27, 0x4, R22 ;  /* 0x000000041b167825 */ /* 0x001fc800078e0016 */
[C---:B------:R-:W-:Y:S01]  /*1a30*/  IMAD.WIDE.U32 R20, R27.reuse, 0x4, R20 ;  /* 0x000000041b147825 */ /* 0x040fe200078e0014 */
[----:B------:R-:W2:Y:S04]  /*1a40*/  LDG.E.CONSTANT R15, desc[UR6][R22.64] ;  /* 0x00000006160f7981 */ /* 0x000ea8000c1e9900 */
[----:B------:R-:W3:Y:S01]  /*1a50*/  LDG.E.CONSTANT R0, desc[UR6][R20.64] ;  /* 0x0000000614007981 */ /* 0x000ee2000c1e9900 */
[----:B------:R-:W-:-:S05]  /*1a60*/  IMAD.WIDE.U32 R18, R27, 0x4, R18 ;  /* 0x000000041b127825 */ /* 0x000fca00078e0012 */
[----:B------:R-:W4:Y:S01]  /*1a70*/  LDG.E.CONSTANT R14, desc[UR6][R18.64] ;  /* 0x00000006120e7981 */ /* 0x000f22000c1e9900 */
[----:B------:R-:W-:Y:S01]  /*1a80*/  FSEL R29, R31, +QNAN , P3 ;  /* 0x7fffffff1f1d7808 */ /* 0x000fe20001800000 */
[----:B------:R-:W-:Y:S03]  /*1a90*/  BSSY.RECONVERGENT B1, `(.L_x_29) ;  /* 0x000001e000017945 */ /* 0x000fe60003800200 */
[----:B------:R-:W-:-:S04]  /*1aa0*/  FSEL R29, R29, +QNAN , P4 ;  /* 0x7fffffff1d1d7808 */ /* 0x000fc80002000000 */
[----:B------:R-:W0:Y:S01]  /*1ab0*/  F2F.F64.F32 R30, R29 ;  /* 0x0000001d001e7310 */ /* 0x000e220000201800 */
[----:B------:R-:W-:Y:S01]  /*1ac0*/  FSETP.NAN.AND P0, PT, R29, R29, PT ;  /* 0x0000001d1d00720b */ /* 0x000fe20003f08000 */
[----:B0-----:R-:W-:-:S06]  /*1ad0*/  DMUL R30, R24, R30 ;  /* 0x0000001e181e7228 */ /* 0x001fcc0000000000 */
[----:B------:R0:W1:Y:S04]  /*1ae0*/  F2F.F32.F64 R27, R30 ;  /* 0x0000001e001b7310 */ /* 0x0000680000301000 */
[----:B0-----:R-:W0:Y:S01]  /*1af0*/  LDC.64 R30, c[0x0][0x3b0] ;  /* 0x0000ec00ff1e7b82 */ /* 0x001e220000000a00 */
[----:B-1----:R-:W-:Y:S01]  /*1b00*/  FSEL R27, R27, +QNAN , !P0 ;  /* 0x7fffffff1b1b7808 */ /* 0x002fe20004000000 */
[C---:B--2---:R-:W-:Y:S01]  /*1b10*/  FADD R32, -R16.reuse, R15 ;  /* 0x0000000f10207221 */ /* 0x044fe20000000100 */
[--C-:B---3--:R-:W-:Y:S01]  /*1b20*/  FADD R15, R15, -R0.reuse ;  /* 0x800000000f0f7221 */ /* 0x108fe20000000000 */
[----:B------:R-:W-:Y:S01]  /*1b30*/  FADD R0, -R16, R0 ;  /* 0x0000000010007221 */ /* 0x000fe20000000100 */
[----:B0-----:R-:W-:-:S04]  /*1b40*/  IMAD.WIDE R16, R17, 0x4, R30 ;  /* 0x0000000411107825 */ /* 0x001fc800078e021e */
[----:B------:R-:W-:Y:S01]  /*1b50*/  FMNMX3 R0, |R32|, |R0|, R15, !PT ;  /* 0x4000000020007276 */ /* 0x000fe2000780020f */
[----:B------:R0:W-:Y:S01]  /*1b60*/  STG.E desc[UR6][R16.64], R27 ;  /* 0x0000001b10007986 */ /* 0x0001e2000c101906 */
[----:B----4-:R-:W1:Y:S01]  /*1b70*/  MUFU.RCP R15, R14 ;  /* 0x0000000e000f7308 */ /* 0x010e620000001000 */
[C---:B------:R-:W-:Y:S02]  /*1b80*/  FSETP.NE.AND P4, PT, |R14|.reuse, +INF , PT ;  /* 0x7f8000000e00780b */ /* 0x040fe40003f85200 */
[----:B------:R-:W-:-:S05]  /*1b90*/  FSETP.NEU.AND P3, PT, R14, RZ, PT ;  /* 0x000000ff0e00720b */ /* 0x000fca0003f6d000 */
[----:B------:R-:W2:Y:S08]  /*1ba0*/  F2F.F64.F32 R32, R0 ;  /* 0x0000000000207310 */ /* 0x000eb00000201800 */
[----:B------:R-:W3:Y:S01]  /*1bb0*/  FCHK P0, R26, R14 ;  /* 0x0000000e1a007302 */ /* 0x000ee20000000000 */
[----:B-1----:R-:W-:-:S04]  /*1bc0*/  FFMA R30, -R14, R15, 1 ;  /* 0x3f8000000e1e7423 */ /* 0x002fc8000000010f */
[----:B------:R-:W-:Y:S01]  /*1bd0*/  FFMA R31, R15, R30, R15 ;  /* 0x0000001e0f1f7223 */ /* 0x000fe2000000000f */
[----:B--2---:R-:W-:-:S03]  /*1be0*/  DADD R32, -R24, R32 ;  /* 0x0000000018207229 */ /* 0x004fc60000000120 */
[----:B------:R-:W-:-:S04]  /*1bf0*/  FFMA R30, R31, 100, RZ ;  /* 0x42c800001f1e7823 */ /* 0x000fc800000000ff */
[----:B------:R-:W-:Y:S01]  /*1c00*/  FFMA R0, -R14, R30, 100 ;  /* 0x42c800000e007423 */ /* 0x000fe2000000011e */
[----:B------:R-:W-:-:S03]  /*1c10*/  DFMA R24, R32, R38, R24 ;  /* 0x000000262018722b */ /* 0x000fc60000000018 */
[----:B------:R-:W-:Y:S01]  /*1c20*/  FFMA R31, R31, R0, R30 ;  /* 0x000000001f1f7223 */ /* 0x000fe2000000001e */
[----:B0--3--:R-:W-:Y:S07]  /*1c30*/  @!P0 BRA `(.L_x_30) ;  /* 0x00000000000c8947 */ /* 0x009fee0003800000 */
[----:B------:R-:W-:Y:S01]  /*1c40*/  IMAD.MOV.U32 R29, RZ, RZ, R14 ;  /* 0x000000ffff1d7224 */ /* 0x000fe200078e000e */
[----:B------:R-:W-:-:S07]  /*1c50*/  MOV R0, 0x1c70 ;  /* 0x00001c7000007802 */ /* 0x000fce0000000f00 */
[----:B------:R-:W-:Y:S05]  /*1c60*/  CALL.REL.NOINC `($__internal_1_$__cuda_sm3x_div_rn_noftz_f32_slowpath) ;  /* 0x0000000800bc7944 */ /* 0x000fea0003c00000 */
.L_x_30:
[----:B------:R-:W-:Y:S05]  /*1c70*/  BSYNC.RECONVERGENT B1 ;  /* 0x0000000000017941 */ /* 0x000fea0003800200 */
.L_x_29:
[----:B------:R-:W0:Y:S02]  /*1c80*/  LDC R0, c[0x0][0x39c] ;  /* 0x0000e700ff007b82 */ /* 0x000e240000000800 */
[----:B0-----:R-:W-:-:S04]  /*1c90*/  IMAD.WIDE.U32 R22, R0, 0x4, R22 ;  /* 0x0000000400167825 */ /* 0x001fc800078e0016 */
[C---:B------:R-:W-:Y:S01]  /*1ca0*/  IMAD.WIDE.U32 R20, R0.reuse, 0x4, R20 ;  /* 0x0000000400147825 */ /* 0x040fe200078e0014 */
[----:B------:R-:W2:Y:S03]  /*1cb0*/  LDG.E.CONSTANT R27, desc[UR6][R22.64] ;  /* 0x00000006161b7981 */ /* 0x000ea6000c1e9900 */
[C---:B------:R-:W-:Y:S01]  /*1cc0*/  IMAD.WIDE.U32 R18, R0.reuse, 0x4, R18 ;  /* 0x0000000400127825 */ /* 0x040fe200078e0012 */
[----:B------:R-:W3:Y:S04]  /*1cd0*/  LDG.E.CONSTANT R29, desc[UR6][R20.64] ;  /* 0x00000006141d7981 */ /* 0x000ee8000c1e9900 */
[----:B------:R-:W4:Y:S01]  /*1ce0*/  LDG.E.CONSTANT R15, desc[UR6][R18.64] ;  /* 0x00000006120f7981 */ /* 0x000f22000c1e9900 */
[----:B------:R-:W-:Y:S01]  /*1cf0*/  FSEL R31, R31, +QNAN , P3 ;  /* 0x7fffffff1f1f7808 */ /* 0x000fe20001800000 */
[----:B------:R-:W-:Y:S01]  /*1d00*/  IMAD.WIDE.U32 R16, R0, 0x4, R16 ;  /* 0x0000000400107825 */ /* 0x000fe200078e0010 */
[----:B------:R-:W-:Y:S02]  /*1d10*/  BSSY.RECONVERGENT B1, `(.L_x_31) ;  /* 0x000001c000017945 */ /* 0x000fe40003800200 */
[----:B------:R-:W-:-:S04]  /*1d20*/  FSEL R33, R31, +QNAN , P4 ;  /* 0x7fffffff1f217808 */ /* 0x000fc80002000000 */
[----:B------:R-:W0:Y:S01]  /*1d30*/  F2F.F64.F32 R30, R33 ;  /* 0x00000021001e7310 */ /* 0x000e220000201800 */
[----:B------:R-:W-:Y:S01]  /*1d40*/  FSETP.NAN.AND P0, PT, R33, R33, PT ;  /* 0x000000212100720b */ /* 0x000fe20003f08000 */
[----:B0-----:R-:W-:-:S06]  /*1d50*/  DMUL R30, R24, R30 ;  /* 0x0000001e181e7228 */ /* 0x001fcc0000000000 */
[----:B------:R-:W0:Y:S01]  /*1d60*/  F2F.F32.F64 R32, R30 ;  /* 0x0000001e00207310 */ /* 0x000e220000301000 */
[C---:B--2---:R-:W-:Y:S01]  /*1d70*/  FADD R34, -R14.reuse, R27 ;  /* 0x0000001b0e227221 */ /* 0x044fe20000000100 */
[--C-:B---3--:R-:W-:Y:S01]  /*1d80*/  FADD R27, R27, -R29.reuse ;  /* 0x8000001d1b1b7221 */ /* 0x108fe20000000000 */
[----:B------:R-:W-:Y:S01]  /*1d90*/  FADD R14, -R14, R29 ;  /* 0x0000001d0e0e7221 */ /* 0x000fe20000000100 */
[----:B----4-:R-:W-:-:S04]  /*1da0*/  FSETP.NE.AND P4, PT, |R15|, +INF , PT ;  /* 0x7f8000000f00780b */ /* 0x010fc80003f85200 */
[----:B------:R-:W-:Y:S02]  /*1db0*/  FMNMX3 R34, |R34|, |R14|, R27, !PT ;  /* 0x4000000e22227276 */ /* 0x000fe4000780021b */
[----:B------:R-:W1:Y:S01]  /*1dc0*/  MUFU.RCP R14, R15 ;  /* 0x0000000f000e7308 */ /* 0x000e620000001000 */
[----:B0-----:R-:W-:Y:S02]  /*1dd0*/  FSEL R27, R32, +QNAN , !P0 ;  /* 0x7fffffff201b7808 */ /* 0x001fe40004000000 */
[----:B------:R-:W-:-:S03]  /*1de0*/  FSETP.NEU.AND P3, PT, R15, RZ, PT ;  /* 0x000000ff0f00720b */ /* 0x000fc60003f6d000 */
[----:B------:R0:W-:Y:S02]  /*1df0*/  STG.E desc[UR6][R16.64], R27 ;  /* 0x0000001b10007986 */ /* 0x0001e4000c101906 */
[----:B------:R-:W2:Y:S08]  /*1e00*/  F2F.F64.F32 R30, R34 ;  /* 0x00000022001e7310 */ /* 0x000eb00000201800 */
[----:B------:R-:W3:Y:S01]  /*1e10*/  FCHK P0, R26, R15 ;  /* 0x0000000f1a007302 */ /* 0x000ee20000000000 */
[----:B-1----:R-:W-:-:S04]  /*1e20*/  FFMA R29, -R15, R14, 1 ;  /* 0x3f8000000f1d7423 */ /* 0x002fc8000000010e */
[----:B------:R-:W-:Y:S01]  /*1e30*/  FFMA R0, R14, R29, R14 ;  /* 0x0000001d0e007223 */ /* 0x000fe2000000000e */
[----:B--2---:R-:W-:-:S03]  /*1e40*/  DADD R30, -R24, R30 ;  /* 0x00000000181e7229 */ /* 0x004fc6000000011e */
[----:B------:R-:W-:-:S05]  /*1e50*/  FFMA R29, R0, 100, RZ ;  /* 0x42c80000001d7823 */ /* 0x000fca00000000ff */
[----:B------:R-:W-:Y:S01]  /*1e60*/  DFMA R24, R30, R38, R24 ;  /* 0x000000261e18722b */ /* 0x000fe20000000018 */
[----:B------:R-:W-:-:S04]  /*1e70*/  FFMA R31, -R15, R29, 100 ;  /* 0x42c800000f1f7423 */ /* 0x000fc8000000011d */
[----:B------:R-:W-:Y:S01]  /*1e80*/  FFMA R31, R0, R31, R29 ;  /* 0x0000001f001f7223 */ /* 0x000fe2000000001d */
[----:B0--3--:R-:W-:Y:S06]  /*1e90*/  @!P0 BRA `(.L_x_32) ;  /* 0x00000000000c8947 */ /* 0x009fec0003800000 */
[----:B------:R-:W-:Y:S02]  /*1ea0*/  MOV R29, R15 ;  /* 0x0000000f001d7202 */ /* 0x000fe40000000f00 */
[----:B------:R-:W-:-:S07]  /*1eb0*/  MOV R0, 0x1ed0 ;  /* 0x00001ed000007802 */ /* 0x000fce0000000f00 */
[----:B------:R-:W-:Y:S05]  /*1ec0*/  CALL.REL.NOINC `($__internal_1_$__cuda_sm3x_div_rn_noftz_f32_slowpath) ;  /* 0x0000000800247944 */ /* 0x000fea0003c00000 */
.L_x_32:
[----:B------:R-:W-:Y:S05]  /*1ed0*/  BSYNC.RECONVERGENT B1 ;  /* 0x0000000000017941 */ /* 0x000fea0003800200 */
.L_x_31:
[----:B------:R-:W0:Y:S02]  /*1ee0*/  LDC R0, c[0x0][0x39c] ;  /* 0x0000e700ff007b82 */ /* 0x000e240000000800 */
[----:B0-----:R-:W-:-:S04]  /*1ef0*/  IMAD.WIDE.U32 R22, R0, 0x4, R22 ;  /* 0x0000000400167825 */ /* 0x001fc800078e0016 */
[C---:B------:R-:W-:Y:S02]  /*1f00*/  IMAD.WIDE.U32 R20, R0.reuse, 0x4, R20 ;  /* 0x0000000400147825 */ /* 0x040fe400078e0014 */
[----:B------:R-:W2:Y:S02]  /*1f10*/  LDG.E.CONSTANT R22, desc[UR6][R22.64] ;  /* 0x0000000616167981 */ /* 0x000ea4000c1e9900 */
[----:B------:R-:W-:Y:S02]  /*1f20*/  IMAD.WIDE.U32 R18, R0, 0x4, R18 ;  /* 0x0000000400127825 */ /* 0x000fe400078e0012 */
[----:B------:R-:W3:Y:S04]  /*1f30*/  LDG.E.CONSTANT R20, desc[UR6][R20.64] ;  /* 0x0000000614147981 */ /* 0x000ee8000c1e9900 */
[----:B------:R0:W4:Y:S01]  /*1f40*/  LDG.E.CONSTANT R29, desc[UR6][R18.64] ;  /* 0x00000006121d7981 */ /* 0x000122000c1e9900 */
[----:B------:R-:W-:-:S04]  /*1f50*/  FSEL R27, R31, +QNAN , P3 ;  /* 0x7fffffff1f1b7808 */ /* 0x000fc80001800000 */
[----:B------:R-:W-:-:S04]  /*1f60*/  FSEL R27, R27, +QNAN , P4 ;  /* 0x7fffffff1b1b7808 */ /* 0x000fc80002000000 */
[----:B0-----:R-:W0:Y:S02]  /*1f70*/  F2F.F64.F32 R18, R27 ;  /* 0x0000001b00127310 */ /* 0x001e240000201800 */
[----:B0-----:R-:W-:-:S06]  /*1f80*/  DMUL R18, R24, R18 ;  /* 0x0000001218127228 */ /* 0x001fcc0000000000 */
[----:B------:R-:W0:Y:S01]  /*1f90*/  F2F.F32.F64 R30, R18 ;  /* 0x00000012001e7310 */ /* 0x000e220000301000 */
[----:B------:R-:W-:Y:S01]  /*1fa0*/  FSETP.NAN.AND P0, PT, R27, R27, PT ;  /* 0x0000001b1b00720b */ /* 0x000fe20003f08000 */
[----:B------:R-:W-:-:S03]  /*1fb0*/  IMAD.WIDE.U32 R16, R0, 0x4, R16 ;  /* 0x0000000400107825 */ /* 0x000fc600078e0010 */
[----:B0-----:R-:W-:-:S05]  /*1fc0*/  FSEL R21, R30, +QNAN , !P0 ;  /* 0x7fffffff1e157808 */ /* 0x001fca0004000000 */
[----:B------:R0:W-:Y:S01]  /*1fd0*/  STG.E desc[UR6][R16.64], R21 ;  /* 0x0000001510007986 */ /* 0x0001e2000c101906 */
        /* <DEDUP_REMOVED lines=11> */
[----:B------:R-:W-:-:S04]  /*2090*/  FFMA R19, R0, 100, RZ ;  /* 0x42c8000000137823 */ /* 0x000fc800000000ff */
[C---:B------:R-:W-:Y:S01]  /*20a0*/  FFMA R18, -R29.reuse, R19, 100 ;  /* 0x42c800001d127423 */ /* 0x040fe20000000113 */
[----:B------:R-:W-:Y:S01]  /*20b0*/  DFMA R14, R14, R38, R24 ;  /* 0x000000260e0e722b */ /* 0x000fe20000000018 */
[C---:B------:R-:W-:Y:S02]  /*20c0*/  FSETP.NE.AND P3, PT, |R29|.reuse, +INF , PT ;  /* 0x7f8000001d00780b */ /* 0x040fe40003f65200 */
[----:B------:R-:W-:Y:S01]  /*20d0*/  FFMA R31, R0, R18, R19 ;  /* 0x00000012001f7223 */ /* 0x000fe20000000013 */
[----:B------:R-:W-:Y:S01]  /*20e0*/  FSETP.NEU.AND P4, PT, R29, RZ, PT ;  /* 0x000000ff1d00720b */ /* 0x000fe20003f8d000 */
[----:B0--3--:R-:W-:-:S12]  /*20f0*/  @!P0 BRA `(.L_x_34) ;  /* 0x0000000000088947 */ /* 0x009fd80003800000 */
[----:B------:R-:W-:-:S07]  /*2100*/  MOV R0, 0x2120 ;  /* 0x0000212000007802 */ /* 0x000fce0000000f00 */
[----:B------:R-:W-:Y:S05]  /*2110*/  CALL.REL.NOINC `($__internal_1_$__cuda_sm3x_div_rn_noftz_f32_slowpath) ;  /* 0x0000000400907944 */ /* 0x000fea0003c00000 */
.L_x_34:
[----:B------:R-:W-:Y:S05]  /*2120*/  BSYNC.RECONVERGENT B1 ;  /* 0x0000000000017941 */ /* 0x000fea0003800200 */
.L_x_33:
[----:B------:R-:W-:Y:S01]  /*2130*/  FSEL R31, R31, +QNAN , P4 ;  /* 0x7fffffff1f1f7808 */ /* 0x000fe20002000000 */
[----:B------:R-:W0:Y:S01]  /*2140*/  LDC R21, c[0x0][0x39c] ;  /* 0x0000e700ff157b82 */ /* 0x000e220000000800 */
[----:B------:R-:W1:Y:S01]  /*2150*/  LDCU UR4, c[0x0][0x3a0] ;  /* 0x00007400ff0477ac */ /* 0x000e620008000800 */
[----:B------:R-:W-:Y:S01]  /*2160*/  VIADD R28, R28, 0x4 ;  /* 0x000000041c1c7836 */ /* 0x000fe20000000000 */
[----:B------:R-:W-:-:S04]  /*2170*/  FSEL R31, R31, +QNAN , P3 ;  /* 0x7fffffff1f1f7808 */ /* 0x000fc80001800000 */
[----:B------:R-:W2:Y:S01]  /*2180*/  F2F.F64.F32 R18, R31 ;  /* 0x0000001f00127310 */ /* 0x000ea20000201800 */
[----:B------:R-:W-:Y:S01]  /*2190*/  FSETP.NAN.AND P0, PT, R31, R31, PT ;  /* 0x0000001f1f00720b */ /* 0x000fe20003f08000 */
[----:B--2---:R-:W-:Y:S01]  /*21a0*/  DMUL R18, R14, R18 ;  /* 0x000000120e127228 */ /* 0x004fe20000000000 */
[----:B0-----:R-:W-:-:S09]  /*21b0*/  IMAD.WIDE.U32 R16, R21, 0x4, R16 ;  /* 0x0000000415107825 */ /* 0x001fd200078e0010 */
[----:B------:R-:W0:Y:S02]  /*21c0*/  F2F.F32.F64 R18, R18 ;  /* 0x0000001200127310 */ /* 0x000e240000301000 */
[----:B0-----:R-:W-:Y:S02]  /*21d0*/  FSEL R21, R18, +QNAN , !P0 ;  /* 0x7fffffff12157808 */ /* 0x001fe40004000000 */
[----:B-1----:R-:W-:-:S03]  /*21e0*/  ISETP.GE.AND P0, PT, R28, UR4, PT ;  /* 0x000000041c007c0c */ /* 0x002fc6000bf06270 */
[----:B------:R4:W-:Y:S10]  /*21f0*/  STG.E desc[UR6][R16.64], R21 ;  /* 0x0000001510007986 */ /* 0x0009f4000c101906 */
[----:B------:R-:W-:Y:S05]  /*2200*/  @!P0 BRA `(.L_x_35) ;  /* 0xfffffff4006c8947 */ /* 0x000fea000383ffff */
.L_x_11:
[----:B------:R-:W-:Y:S05]  /*2210*/  BSYNC B0 ;  /* 0x0000000000007941 */ /* 0x000fea0003800000 */
.L_x_10:
[----:B------:R-:W5:Y:S01]  /*2220*/  LDCU UR4, c[0x0][0x39c] ;  /* 0x00007380ff0477ac */ /* 0x000f620008000800 */
[----:B------:R-:W-:-:S04]  /*2230*/  IADD3 R3, PT, PT, R12, R3, RZ ;  /* 0x000000030c037210 */ /* 0x000fc80007ffe0ff */
[----:B-----5:R-:W-:-:S13]  /*2240*/  ISETP.GE.AND P0, PT, R3, UR4, PT ;  /* 0x0000000403007c0c */ /* 0x020fda000bf06270 */
[----:B------:R-:W-:Y:S05]  /*2250*/  @!P0 BRA `(.L_x_36) ;  /* 0xffffffe000248947 */ /* 0x000fea000383ffff */
[----:B------:R-:W-:Y:S05]  /*2260*/  EXIT ;  /* 0x000000000000794d */ /* 0x000fea0003800000 */
.L_x_16:
[----:B------:R-:W-:Y:S01]  /*2270*/  BSSY B1, `(.L_x_37) ;  /* 0x0000008000017945 */ /* 0x000fe20003800000 */
[----:B------:R-:W-:Y:S01]  /*2280*/  IMAD.MOV.U32 R15, RZ, RZ, R22 ;  /* 0x000000ffff0f7224 */ /* 0x000fe200078e0016 */
[----:B0-----:R-:W-:Y:S01]  /*2290*/  MOV R18, 0x10 ;  /* 0x0000001000127802 */ /* 0x001fe20000000f00 */
[----:B------:R-:W-:Y:S01]  /*22a0*/  IMAD.MOV.U32 R21, RZ, RZ, 0x1f ;  /* 0x0000001fff157424 */ /* 0x000fe200078e00ff */
[----:B------:R-:W-:-:S07]  /*22b0*/  MOV R16, 0xffffffff ;  /* 0xffffffff00107802 */ /* 0x000fce0000000f00 */
[----:B------:R-:W-:Y:S05]  /*22c0*/  WARPSYNC.COLLECTIVE R16, `(.L_x_38) ;  /* 0x0000000010087348 */ /* 0x000fea0003c00000 */
[----:B------:R0:W1:Y:S02]  /*22d0*/  SHFL.DOWN P1, R19, R15, R18, R21 ;  /* 0x080000120f137389 */ /* 0x0000640000020015 */
[----:B01----:R-:W-:Y:S05]  /*22e0*/  ENDCOLLECTIVE ;  /* 0x000000000000791b */ /* 0x003fea0003800000 */
.L_x_38:
[----:B------:R-:W-:Y:S05]  /*22f0*/  BSYNC B1 ;  /* 0x0000000000017941 */ /* 0x000fea0003800000 */
.L_x_37:
[----:B------:R-:W-:Y:S02]  /*2300*/  IMAD.MOV.U32 R15, RZ, RZ, R19 ;  /* 0x000000ffff0f7224 */ /* 0x000fe400078e0013 */
[----:B------:R-:W-:Y:S02]  /*2310*/  HFMA2 R18, -RZ, RZ, 0, 4.76837158203125e-07 ;  /* 0x00000008ff127431 */ /* 0x000fe400000001ff */
[----:B------:R-:W-:Y:S01]  /*2320*/  IMAD.MOV.U32 R21, RZ, RZ, 0x1f ;  /* 0x0000001fff157424 */ /* 0x000fe200078e00ff */
[----:B------:R-:W-:Y:S01]  /*2330*/  MOV R16, 0xffffffff ;  /* 0xffffffff00107802 */ /* 0x000fe20000000f00 */
[----:B------:R-:W-:-:S07]  /*2340*/  FADD R15, R15, R22 ;  /* 0x000000160f0f7221 */ /* 0x000fce0000000000 */
[----:B------:R-:W-:Y:S05]  /*2350*/  WARPSYNC.COLLECTIVE R16, `(.L_x_39) ;  /* 0x0000000010087348 */ /* 0x000fea0003c00000 */
[----:B------:R0:W1:Y:S02]  /*2360*/  SHFL.DOWN P1, R19, R15, R18, R21 ;  /* 0x080000120f137389 */ /* 0x0000640000020015 */
[----:B01----:R-:W-:Y:S05]  /*2370*/  ENDCOLLECTIVE ;  /* 0x000000000000791b */ /* 0x003fea0003800000 */
.L_x_39:
[----:B------:R-:W-:Y:S02]  /*2380*/  IMAD.MOV.U32 R18, RZ, RZ, 0x4 ;  /* 0x00000004ff127424 */ /* 0x000fe400078e00ff */
[----:B------:R-:W-:-:S04]  /*2390*/  IMAD.MOV.U32 R0, RZ, RZ, R19 ;  /* 0x000000ffff007224 */ /* 0x000fc800078e0013 */
[----:B------:R-:W-:-:S05]  /*23a0*/  FADD R0, R15, R0 ;  /* 0x000000000f007221 */ /* 0x000fca0000000000 */
[----:B------:R-:W-:-:S07]  /*23b0*/  MOV R15, R0 ;  /* 0x00000000000f7202 */ /* 0x000fce0000000f00 */
[----:B------:R-:W-:Y:S05]  /*23c0*/  WARPSYNC.COLLECTIVE R16, `(.L_x_40) ;  /* 0x0000000010087348 */ /* 0x000fea0003c00000 */
[----:B------:R0:W1:Y:S02]  /*23d0*/  SHFL.DOWN P1, R19, R15, R18, R21 ;  /* 0x080000120f137389 */ /* 0x0000640000020015 */
[----:B01----:R-:W-:Y:S05]  /*23e0*/  ENDCOLLECTIVE ;  /* 0x000000000000791b */ /* 0x003fea0003800000 */
.L_x_40:
[----:B------:R-:W-:Y:S01]  /*23f0*/  HFMA2 R18, -RZ, RZ, 0, 1.1920928955078125e-07 ;  /* 0x00000002ff127431 */ /* 0x000fe200000001ff */
[----:B------:R-:W-:-:S05]  /*2400*/  MOV R17, R19 ;  /* 0x0000001300117202 */ /* 0x000fca0000000f00 */
[----:B------:R-:W-:-:S04]  /*2410*/  FADD R17, R0, R17 ;  /* 0x0000001100117221 */ /* 0x000fc80000000000 */
[----:B------:R-:W-:-:S07]  /*2420*/  IMAD.MOV.U32 R15, RZ, RZ, R17 ;  /* 0x000000ffff0f7224 */ /* 0x000fce00078e0011 */
[----:B------:R-:W-:Y:S05]  /*2430*/  WARPSYNC.COLLECTIVE R16, `(.L_x_41) ;  /* 0x0000000010087348 */ /* 0x000fea0003c00000 */
[----:B------:R0:W1:Y:S02]  /*2440*/  SHFL.DOWN P1, R19, R15, R18, R21 ;  /* 0x080000120f137389 */ /* 0x0000640000020015 */
[----:B01----:R-:W-:Y:S05]  /*2450*/  ENDCOLLECTIVE ;  /* 0x000000000000791b */ /* 0x003fea0003800000 */
.L_x_41:
[----:B------:R-:W-:Y:S02]  /*2460*/  IMAD.MOV.U32 R18, RZ, RZ, 0x1 ;  /* 0x00000001ff127424 */ /* 0x000fe400078e00ff */
[----:B------:R-:W-:-:S04]  /*2470*/  IMAD.MOV.U32 R14, RZ, RZ, R19 ;  /* 0x000000ffff0e7224 */ /* 0x000fc800078e0013 */
[----:B------:R-:W-:-:S05]  /*2480*/  FADD R14, R17, R14 ;  /* 0x0000000e110e7221 */ /* 0x000fca0000000000 */
[----:B------:R-:W-:-:S07]  /*2490*/  MOV R15, R14 ;  /* 0x0000000e000f7202 */ /* 0x000fce0000000f00 */
[----:B------:R-:W-:Y:S05]  /*24a0*/  WARPSYNC.COLLECTIVE R16, `(.L_x_42) ;  /* 0x0000000010087348 */ /* 0x000fea0003c00000 */
[----:B------:R0:W1:Y:S02]  /*24b0*/  SHFL.DOWN P1, R19, R15, R18, R21 ;  /* 0x080000120f137389 */ /* 0x0000640000020015 */
[----:B01----:R-:W-:Y:S05]  /*24c0*/  ENDCOLLECTIVE ;  /* 0x000000000000791b */ /* 0x003fea0003800000 */
.L_x_42:
[----:B------:R-:W-:Y:S05]  /*24d0*/  BRA `(.L_x_43) ;  /* 0xffffffe800047947 */ /* 0x000fea000383ffff */
        .weak           $__internal_0_$__cuda_sm20_dblrcp_rn_slowpath_v3
        .type           $__internal_0_$__cuda_sm20_dblrcp_rn_slowpath_v3,@function
        .size           $__internal_0_$__cuda_sm20_dblrcp_rn_slowpath_v3,($__internal_1_$__cuda_sm3x_div_rn_noftz_f32_slowpath - $__internal_0_$__cuda_sm20_dblrcp_rn_slowpath_v3)
$__internal_0_$__cuda_sm20_dblrcp_rn_slowpath_v3:
[----:B------:R-:W-:-:S14]  /*24e0*/  DSETP.GTU.AND P0, PT, |R4|, +INF , PT ;  /* 0x7ff000000400742a */ /* 0x000fdc0003f0c200 */
[----:B------:R-:W-:Y:S05]  /*24f0*/  @P0 BRA `(.L_x_44) ;  /* 0x00000000007c0947 */ /* 0x000fea0003800000 */
[----:B------:R-:W-:-:S04]  /*2500*/  LOP3.LUT R9, R5, 0x7fffffff, RZ, 0xc0, !PT ;  /* 0x7fffffff05097812 */ /* 0x000fc800078ec0ff */
[----:B------:R-:W-:-:S04]  /*2510*/  IADD3 R6, PT, PT, R9, -0x1, RZ ;  /* 0xffffffff09067810 */ /* 0x000fc80007ffe0ff */
[----:B------:R-:W-:-:S13]  /*2520*/  ISETP.GE.U32.AND P0, PT, R6, 0x7fefffff, PT ;  /* 0x7fefffff0600780c */ /* 0x000fda0003f06070 */
[----:B------:R-:W-:Y:S01]  /*2530*/  @P0 LOP3.LUT R7, R5, 0x7ff00000, RZ, 0x3c, !PT ;  /* 0x7ff0000005070812 */ /* 0x000fe200078e3cff */
[----:B------:R-:W-:Y:S01]  /*2540*/  @P0 IMAD.MOV.U32 R6, RZ, RZ, RZ ;  /* 0x000000ffff060224 */ /* 0x000fe200078e00ff */
[----:B------:R-:W-:Y:S06]  /*2550*/  @P0 BRA `(.L_x_45) ;  /* 0x00000000006c0947 */ /* 0x000fec0003800000 */
[----:B------:R-:W-:-:S13]  /*2560*/  ISETP.GE.U32.AND P0, PT, R9, 0x1000001, PT ;  /* 0x010000010900780c */ /* 0x000fda0003f06070 */
[----:B------:R-:W-:Y:S05]  /*2570*/  @!P0 BRA `(.L_x_46) ;  /* 0x0000000000348947 */ /* 0x000fea0003800000 */
[----:B------:R-:W-:Y:S01]  /*2580*/  IADD3 R7, PT, PT, R5, -0x3fe00000, RZ ;  /* 0xc020000005077810 */ /* 0x000fe20007ffe0ff */
[----:B------:R-:W-:-:S03]  /*2590*/  IMAD.MOV.U32 R6, RZ, RZ, R4 ;  /* 0x000000ffff067224 */ /* 0x000fc600078e0004 */
[----:B------:R-:W0:Y:S03]  /*25a0*/  MUFU.RCP64H R9, R7 ;  /* 0x0000000700097308 */ /* 0x000e260000001800 */
[----:B0-----:R-:W-:-:S08]  /*25b0*/  DFMA R10, -R6, R8, 1 ;  /* 0x3ff00000060a742b */ /* 0x001fd00000000108 */
[----:B------:R-:W-:-:S08]  /*25c0*/  DFMA R10, R10, R10, R10 ;  /* 0x0000000a0a0a722b */ /* 0x000fd0000000000a */
[----:B------:R-:W-:-:S08]  /*25d0*/  DFMA R10, R8, R10, R8 ;  /* 0x0000000a080a722b */ /* 0x000fd00000000008 */
[----:B------:R-:W-:-:S08]  /*25e0*/  DFMA R8, -R6, R10, 1 ;  /* 0x3ff000000608742b */ /* 0x000fd0000000010a */
[----:B------:R-:W-:-:S08]  /*25f0*/  DFMA R8, R10, R8, R10 ;  /* 0x000000080a08722b */ /* 0x000fd0000000000a */
[----:B------:R-:W-:-:S08]  /*2600*/  DMUL R8, R8, 2.2250738585072013831e-308 ;  /* 0x0010000008087828 */ /* 0x000fd00000000000 */
[----:B------:R-:W-:-:S08]  /*2610*/  DFMA R4, -R4, R8, 1 ;  /* 0x3ff000000404742b */ /* 0x000fd00000000108 */
[----:B------:R-:W-:-:S08]  /*2620*/  DFMA R4, R4, R4, R4 ;  /* 0x000000040404722b */ /* 0x000fd00000000004 */
[----:B------:R-:W-:Y:S01]  /*2630*/  DFMA R6, R8, R4, R8 ;  /* 0x000000040806722b */ /* 0x000fe20000000008 */
[----:B------:R-:W-:Y:S10]  /*2640*/  BRA `(.L_x_45) ;  /* 0x0000000000307947 */ /* 0x000ff40003800000 */
.L_x_46:
[----:B------:R-:W-:Y:S01]  /*2650*/  DMUL R4, R4, 8.11296384146066816958e+31 ;  /* 0x4690000004047828 */ /* 0x000fe20000000000 */
[----:B------:R-:W-:-:S05]  /*2660*/  MOV R6, R8 ;  /* 0x0000000800067202 */ /* 0x000fca0000000f00 */
[----:B------:R-:W0:Y:S02]  /*2670*/  MUFU.RCP64H R7, R5 ;  /* 0x0000000500077308 */ /* 0x000e240000001800 */
[----:B0-----:R-:W-:-:S08]  /*2680*/  DFMA R8, -R4, R6, 1 ;  /* 0x3ff000000408742b */ /* 0x001fd00000000106 */
[----:B------:R-:W-:-:S08]  /*2690*/  DFMA R8, R8, R8, R8 ;  /* 0x000000080808722b */ /* 0x000fd00000000008 */
[----:B------:R-:W-:-:S08]  /*26a0*/  DFMA R8, R6, R8, R6 ;  /* 0x000000080608722b */ /* 0x000fd00000000006 */
[----:B------:R-:W-:-:S08]  /*26b0*/  DFMA R6, -R4, R8, 1 ;  /* 0x3ff000000406742b */ /* 0x000fd00000000108 */
[----:B------:R-:W-:-:S08]  /*26c0*/  DFMA R6, R8, R6, R8 ;  /* 0x000000060806722b */ /* 0x000fd00000000008 */
[----:B------:R-:W-:Y:S01]  /*26d0*/  DMUL R6, R6, 8.11296384146066816958e+31 ;  /* 0x4690000006067828 */ /* 0x000fe20000000000 */
[----:B------:R-:W-:Y:S10]  /*26e0*/  BRA `(.L_x_45) ;  /* 0x0000000000087947 */ /* 0x000ff40003800000 */
.L_x_44:
[----:B------:R-:W-:Y:S01]  /*26f0*/  LOP3.LUT R7, R5, 0x80000, RZ, 0xfc, !PT ;  /* 0x0008000005077812 */ /* 0x000fe200078efcff */
[----:B------:R-:W-:-:S07]  /*2700*/  IMAD.MOV.U32 R6, RZ, RZ, R4 ;  /* 0x000000ffff067224 */ /* 0x000fce00078e0004 */
.L_x_45:
[----:B------:R-:W-:Y:S01]  /*2710*/  MOV R4, R0 ;  /* 0x0000000000047202 */ /* 0x000fe20000000f00 */
[----:B------:R-:W-:Y:S01]  /*2720*/  IMAD.MOV.U32 R5, RZ, RZ, 0x0 ;  /* 0x00000000ff057424 */ /* 0x000fe200078e00ff */
[----:B------:R-:W-:Y:S01]  /*2730*/  MOV R38, R6 ;  /* 0x0000000600267202 */ /* 0x000fe20000000f00 */
[----:B------:R-:W-:Y:S02]  /*2740*/  IMAD.MOV.U32 R39, RZ, RZ, R7 ;  /* 0x000000ffff277224 */ /* 0x000fe400078e0007 */
[----:B------:R-:W-:Y:S05]  /*2750*/  RET.REL.NODEC R4 `(natr_many_series_one_param_f32) ;  /* 0xffffffd804287950 */ /* 0x000fea0003c3ffff */
        .weak           $__internal_1_$__cuda_sm3x_div_rn_noftz_f32_slowpath
        .type           $__internal_1_$__cuda_sm3x_div_rn_noftz_f32_slowpath,@function
        .size           $__internal_1_$__cuda_sm3x_div_rn_noftz_f32_slowpath,(.L_x_121 - $__internal_1_$__cuda_sm3x_div_rn_noftz_f32_slowpath)
$__internal_1_$__cuda_sm3x_div_rn_noftz_f32_slowpath:
[--C-:B------:R-:W-:Y:S01]  /*2760*/  SHF.R.U32.HI R36, RZ, 0x17, R29.reuse ;  /* 0x00000017ff247819 */ /* 0x100fe2000001161d */
[----:B------:R-:W-:Y:S01]  /*2770*/  BSSY.RECONVERGENT B3, `(.L_x_47) ;  /* 0x0000068000037945 */ /* 0x000fe20003800200 */
[----:B------:R-:W-:Y:S01]  /*2780*/  SHF.R.U32.HI R32, RZ, 0x17, R26 ;  /* 0x00000017ff207819 */ /* 0x000fe2000001161a */
[----:B------:R-:W-:Y:S01]  /*2790*/  IMAD.MOV.U32 R33, RZ, RZ, R29 ;  /* 0x000000ffff217224 */ /* 0x000fe200078e001d */
[----:B------:R-:W-:Y:S02]  /*27a0*/  LOP3.LUT R36, R36, 0xff, RZ, 0xc0, !PT ;  /* 0x000000ff24247812 */ /* 0x000fe400078ec0ff */
[----:B------:R-:W-:Y:S02]  /*27b0*/  LOP3.LUT R32, R32, 0xff, RZ, 0xc0, !PT ;  /* 0x000000ff20207812 */ /* 0x000fe400078ec0ff */
[----:B------:R-:W-:Y:S02]  /*27c0*/  IADD3 R31, PT, PT, R36, -0x1, RZ ;  /* 0xffffffff241f7810 */ /* 0x000fe40007ffe0ff */
[----:B------:R-:W-:-:S02]  /*27d0*/  MOV R35, 0x42c80000 ;  /* 0x42c8000000237802 */ /* 0x000fc40000000f00 */
[----:B------:R-:W-:Y:S01]  /*27e0*/  ISETP.GT.U32.AND P0, PT, R31, 0xfd, PT ;  /* 0x000000fd1f00780c */ /* 0x000fe20003f04070 */
[----:B------:R-:W-:-:S05]  /*27f0*/  VIADD R31, R32, 0xffffffff ;  /* 0xffffffff201f7836 */ /* 0x000fca0000000000 */
[----:B------:R-:W-:-:S13]  /*2800*/  ISETP.GT.U32.OR P0, PT, R31, 0xfd, P0 ;  /* 0x000000fd1f00780c */ /* 0x000fda0000704470 */
[----:B------:R-:W-:Y:S01]  /*2810*/  @!P0 MOV R32, RZ ;  /* 0x000000ff00208202 */ /* 0x000fe20000000f00 */
[----:B------:R-:W-:Y:S06]  /*2820*/  @!P0 BRA `(.L_x_48) ;  /* 0x0000000000648947 */ /* 0x000fec0003800000 */
[----:B------:R-:W-:Y:S01]  /*2830*/  IMAD.MOV.U32 R32, RZ, RZ, 0x42c80000 ;  /* 0x42c80000ff207424 */ /* 0x000fe200078e00ff */
[----:B------:R-:W-:-:S04]  /*2840*/  FSETP.GTU.FTZ.AND P0, PT, |R29|, +INF , PT ;  /* 0x7f8000001d00780b */ /* 0x000fc80003f1c200 */
[----:B------:R-:W-:-:S04]  /*2850*/  FSETP.GTU.FTZ.AND P1, PT, |R32|, +INF , PT ;  /* 0x7f8000002000780b */ /* 0x000fc80003f3c200 */
[----:B------:R-:W-:-:S13]  /*2860*/  PLOP3.LUT P0, PT, P1, P0, PT, 0xf8, 0x8f ;  /* 0x00000000008f781c */ /* 0x000fda0000f01f70 */
[----:B------:R-:W-:Y:S05]  /*2870*/  @P0 BRA `(.L_x_49) ;  /* 0x0000000400580947 */ /* 0x000fea0003800000 */
[----:B------:R-:W-:-:S13]  /*2880*/  LOP3.LUT P0, RZ, R33, 0x7fffffff, R35, 0xc8, !PT ;  /* 0x7fffffff21ff7812 */ /* 0x000fda000780c823 */
[----:B------:R-:W-:Y:S05]  /*2890*/  @!P0 BRA `(.L_x_50) ;  /* 0x0000000400488947 */ /* 0x000fea0003800000 */
[C---:B------:R-:W-:Y:S02]  /*28a0*/  FSETP.NEU.FTZ.AND P1, PT, |R32|.reuse, +INF , PT ;  /* 0x7f8000002000780b */ /* 0x040fe40003f3d200 */
[----:B------:R-:W-:Y:S02]  /*28b0*/  FSETP.NEU.FTZ.AND P0, PT, |R29|, +INF , PT ;  /* 0x7f8000001d00780b */ /* 0x000fe40003f1d200 */
[----:B------:R-:W-:-:S11]  /*28c0*/  FSETP.NEU.FTZ.AND P5, PT, |R32|, +INF , PT ;  /* 0x7f8000002000780b */ /* 0x000fd60003fbd200 */
[----:B------:R-:W-:Y:S05]  /*28d0*/  @!P0 BRA !P1, `(.L_x_50) ;  /* 0x0000000400388947 */ /* 0x000fea0004800000 */
[----:B------:R-:W-:-:S04]  /*28e0*/  LOP3.LUT P1, RZ, R35, 0x7fffffff, RZ, 0xc0, !PT ;  /* 0x7fffffff23ff7812 */ /* 0x000fc8000782c0ff */
[----:B------:R-:W-:-:S13]  /*28f0*/  PLOP3.LUT P1, PT, P0, P1, PT, 0x2f, 0xf2 ;  /* 0x0000000000f2781c */ /* 0x000fda0000722577 */
[----:B------:R-:W-:Y:S05]  /*2900*/  @P1 BRA `(.L_x_51) ;  /* 0x0000000400241947 */ /* 0x000fea0003800000 */
[----:B------:R-:W-:-:S04]  /*2910*/  LOP3.LUT P0, RZ, R33, 0x7fffffff, RZ, 0xc0, !PT ;  /* 0x7fffffff21ff7812 */ /* 0x000fc8000780c0ff */
[----:B------:R-:W-:-:S13]  /*2920*/  PLOP3.LUT P0, PT, P5, P0, PT, 0x2f, 0xf2 ;  /* 0x0000000000f2781c */ /* 0x000fda0002f00577 */
[----:B------:R-:W-:Y:S05]  /*2930*/  @P0 BRA `(.L_x_52) ;  /* 0x00000004000c0947 */ /* 0x000fea0003800000 */
[----:B------:R-:W-:Y:S02]  /*2940*/  ISETP.GE.AND P0, PT, R31, RZ, PT ;  /* 0x000000ff1f00720c */ /* 0x000fe40003f06270 */
[----:B------:R-:W-:-:S04]  /*2950*/  IADD3 R31, PT, PT, R36, -0x1, RZ ;  /* 0xffffffff241f7810 */ /* 0x000fc80007ffe0ff */
[----:B------:R-:W-:-:S07]  /*2960*/  ISETP.GE.AND P1, PT, R31, RZ, PT ;  /* 0x000000ff1f00720c */ /* 0x000fce0003f26270 */
[----:B------:R-:W-:Y:S01]  /*2970*/  @!P0 FFMA R35, R32, 1.84467440737095516160e+19, RZ ;  /* 0x5f80000020238823 */ /* 0x000fe200000000ff */
[----:B------:R-:W-:Y:S01]  /*2980*/  @P0 IMAD.MOV.U32 R32, RZ, RZ, RZ ;  /* 0x000000ffff200224 */ /* 0x000fe200078e00ff */
[----:B------:R-:W-:-:S04]  /*2990*/  @!P0 MOV R32, 0xffffffc0 ;  /* 0xffffffc000208802 */ /* 0x000fc80000000f00 */
[----:B------:R-:W-:Y:S01]  /*29a0*/  @!P1 FFMA R33, R29, 1.84467440737095516160e+19, RZ ;  /* 0x5f8000001d219823 */ /* 0x000fe200000000ff */
[----:B------:R-:W-:-:S07]  /*29b0*/  @!P1 VIADD R32, R32, 0x40 ;  /* 0x0000004020209836 */ /* 0x000fce0000000000 */
.L_x_48:
[----:B------:R-:W-:Y:S01]  /*29c0*/  LEA R31, R36, 0xc0800000, 0x17 ;  /* 0xc0800000241f7811 */ /* 0x000fe200078eb8ff */
[----:B------:R-:W-:Y:S03]  /*29d0*/  BSSY.RECONVERGENT B4, `(.L_x_53) ;  /* 0x0000038000047945 */ /* 0x000fe60003800200 */
[----:B------:R-:W-:Y:S02]  /*29e0*/  IADD3 R31, PT, PT, -R31, R33, RZ ;  /* 0x000000211f1f7210 */ /* 0x000fe40007ffe1ff */
[----:B------:R-:W-:Y:S02]  /*29f0*/  SHF.R.U32.HI R33, RZ, 0x17, R26 ;  /* 0x00000017ff217819 */ /* 0x000fe4000001161a */
[----:B------:R0:W1:Y:S02]  /*2a00*/  MUFU.RCP R34, R31 ;  /* 0x0000001f00227308 */ /* 0x0000640000001000 */
[----:B------:R-:W-:-:S05]  /*2a10*/  LOP3.LUT R33, R33, 0xff, RZ, 0xc0, !PT ;  /* 0x000000ff21217812 */ /* 0x000fca00078ec0ff */
[----:B------:R-:W-:Y:S02]  /*2a20*/  VIADD R33, R33, 0xffffff81 ;  /* 0xffffff8121217836 */ /* 0x000fe40000000000 */
[----:B0-----:R-:W-:Y:S02]  /*2a30*/  FADD.FTZ R31, -R31, -RZ ;  /* 0x800000ff1f1f7221 */ /* 0x001fe40000010100 */
[C---:B------:R-:W-:Y:S01]  /*2a40*/  IMAD R35, R33.reuse, -0x800000, R35 ;  /* 0xff80000021237824 */ /* 0x040fe200078e0223 */
[----:B------:R-:W-:-:S04]  /*2a50*/  IADD3 R36, PT, PT, R33, 0x7f, -R36 ;  /* 0x0000007f21247810 */ /* 0x000fc80007ffe824 */
[----:B------:R-:W-:Y:S01]  /*2a60*/  IADD3 R36, PT, PT, R36, R32, RZ ;  /* 0x0000002024247210 */ /* 0x000fe20007ffe0ff */
[----:B-1----:R-:W-:-:S04]  /*2a70*/  FFMA R32, R34, R31, 1 ;  /* 0x3f80000022207423 */ /* 0x002fc8000000001f */
[----:B------:R-:W-:-:S04]  /*2a80*/  FFMA R34, R34, R32, R34 ;  /* 0x0000002022227223 */ /* 0x000fc80000000022 */
[----:B------:R-:W-:-:S04]  /*2a90*/  FFMA R32, R35, R34, RZ ;  /* 0x0000002223207223 */ /* 0x000fc800000000ff */
[----:B------:R-:W-:-:S04]  /*2aa0*/  FFMA R33, R31, R32, R35 ;  /* 0x000000201f217223 */ /* 0x000fc80000000023 */
[----:B------:R-:W-:-:S04]  /*2ab0*/  FFMA R33, R34, R33, R32 ;  /* 0x0000002122217223 */ /* 0x000fc80000000020 */
[----:B------:R-:W-:-:S04]  /*2ac0*/  FFMA R35, R31, R33, R35 ;  /* 0x000000211f237223 */ /* 0x000fc80000000023 */
[----:B------:R-:W-:-:S05]  /*2ad0*/  FFMA R31, R34, R35, R33 ;  /* 0x00000023221f7223 */ /* 0x000fca0000000021 */
[----:B------:R-:W-:-:S04]  /*2ae0*/  SHF.R.U32.HI R32, RZ, 0x17, R31 ;  /* 0x00000017ff207819 */ /* 0x000fc8000001161f */
[----:B------:R-:W-:-:S05]  /*2af0*/  LOP3.LUT R32, R32, 0xff, RZ, 0xc0, !PT ;  /* 0x000000ff20207812 */ /* 0x000fca00078ec0ff */
[----:B------:R-:W-:-:S05]  /*2b00*/  IMAD.IADD R32, R32, 0x1, R36 ;  /* 0x0000000120207824 */ /* 0x000fca00078e0224 */
[----:B------:R-:W-:-:S04]  /*2b10*/  IADD3 R37, PT, PT, R32, -0x1, RZ ;  /* 0xffffffff20257810 */ /* 0x000fc80007ffe0ff */
[----:B------:R-:W-:-:S13]  /*2b20*/  ISETP.GE.U32.AND P0, PT, R37, 0xfe, PT ;  /* 0x000000fe2500780c */ /* 0x000fda0003f06070 */
[----:B------:R-:W-:Y:S05]  /*2b30*/  @!P0 BRA `(.L_x_54) ;  /* 0x0000000000808947 */ /* 0x000fea0003800000 */
[----:B------:R-:W-:-:S13]  /*2b40*/  ISETP.GT.AND P0, PT, R32, 0xfe, PT ;  /* 0x000000fe2000780c */ /* 0x000fda0003f04270 */
[----:B------:R-:W-:Y:S05]  /*2b50*/  @P0 BRA `(.L_x_55) ;  /* 0x00000000006c0947 */ /* 0x000fea0003800000 */
[----:B------:R-:W-:-:S13]  /*2b60*/  ISETP.GE.AND P0, PT, R32, 0x1, PT ;  /* 0x000000012000780c */ /* 0x000fda0003f06270 */
[----:B------:R-:W-:Y:S05]  /*2b70*/  @P0 BRA `(.L_x_56) ;  /* 0x0000000000740947 */ /* 0x000fea0003800000 */
[----:B------:R-:W-:Y:S02]  /*2b80*/  ISETP.GE.AND P0, PT, R32, -0x18, PT ;  /* 0xffffffe82000780c */ /* 0x000fe40003f06270 */
[----:B------:R-:W-:-:S11]  /*2b90*/  LOP3.LUT R31, R31, 0x80000000, RZ, 0xc0, !PT ;  /* 0x800000001f1f7812 */ /* 0x000fd600078ec0ff */
[----:B------:R-:W-:Y:S05]  /*2ba0*/  @!P0 BRA `(.L_x_56) ;  /* 0x0000000000688947 */ /* 0x000fea0003800000 */
[CCC-:B------:R-:W-:Y:S01]  /*2bb0*/  FFMA.RP R36, R34.reuse, R35.reuse, R33.reuse ;  /* 0x0000002322247223 */ /* 0x1c0fe20000008021 */
[CCC-:B------:R-:W-:Y:S01]  /*2bc0*/  FFMA.RM R37, R34.reuse, R35.reuse, R33.reuse ;  /* 0x0000002322257223 */ /* 0x1c0fe20000004021 */
[----:B------:R-:W-:Y:S01]  /*2bd0*/  FFMA.RZ R33, R34, R35, R33 ;  /* 0x0000002322217223 */ /* 0x000fe2000000c021 */
[C---:B------:R-:W-:Y:S02]  /*2be0*/  ISETP.NE.AND P0, PT, R32.reuse, RZ, PT ;  /* 0x000000ff2000720c */ /* 0x040fe40003f05270 */
[----:B------:R-:W-:Y:S02]  /*2bf0*/  ISETP.NE.AND P1, PT, R32, RZ, PT ;  /* 0x000000ff2000720c */ /* 0x000fe40003f25270 */
[----:B------:R-:W-:Y:S02]  /*2c00*/  LOP3.LUT R33, R33, 0x7fffff, RZ, 0xc0, !PT ;  /* 0x007fffff21217812 */ /* 0x000fe400078ec0ff */
[----:B------:R-:W-:Y:S02]  /*2c10*/  FSETP.NEU.FTZ.AND P2, PT, R36, R37, PT ;  /* 0x000000252400720b */ /* 0x000fe40003f5d000 */
[----:B------:R-:W-:Y:S01]  /*2c20*/  LOP3.LUT R34, R33, 0x800000, RZ, 0xfc, !PT ;  /* 0x0080000021227812 */ /* 0x000fe200078efcff */
[C---:B------:R-:W-:Y:S01]  /*2c30*/  VIADD R33, R32.reuse, 0x20 ;  /* 0x0000002020217836 */ /* 0x040fe20000000000 */
[----:B------:R-:W-:-:S04]  /*2c40*/  IADD3 R32, PT, PT, -R32, RZ, RZ ;  /* 0x000000ff20207210 */ /* 0x000fc80007ffe1ff */
[----:B------:R-:W-:Y:S02]  /*2c50*/  SHF.L.U32 R33, R34, R33, RZ ;  /* 0x0000002122217219 */ /* 0x000fe400000006ff */
[----:B------:R-:W-:Y:S02]  /*2c60*/  SEL R32, R32, RZ, P0 ;  /* 0x000000ff20207207 */ /* 0x000fe40000000000 */
[----:B------:R-:W-:Y:S02]  /*2c70*/  ISETP.NE.AND P1, PT, R33, RZ, P1 ;  /* 0x000000ff2100720c */ /* 0x000fe40000f25270 */
[----:B------:R-:W-:Y:S02]  /*2c80*/  SHF.R.U32.HI R34, RZ, R32, R34 ;  /* 0x00000020ff227219 */ /* 0x000fe40000011622 */
[----:B------:R-:W-:Y:S02]  /*2c90*/  PLOP3.LUT P1, PT, P2, P1, PT, 0xf8, 0x8f ;  /* 0x00000000008f781c */ /* 0x000fe40001723f70 */
[----:B------:R-:W-:-:S02]  /*2ca0*/  SHF.R.U32.HI R33, RZ, 0x1, R34 ;  /* 0x00000001ff217819 */ /* 0x000fc40000011622 */
[----:B------:R-:W-:-:S04]  /*2cb0*/  SEL R32, RZ, 0x1, !P1 ;  /* 0x00000001ff207807 */ /* 0x000fc80004800000 */
[----:B------:R-:W-:-:S04]  /*2cc0*/  LOP3.LUT R32, R32, 0x1, R33, 0xf8, !PT ;  /* 0x0000000120207812 */ /* 0x000fc800078ef821 */
[----:B------:R-:W-:-:S05]  /*2cd0*/  LOP3.LUT R32, R32, R34, RZ, 0xc0, !PT ;  /* 0x0000002220207212 */ /* 0x000fca00078ec0ff */
[----:B------:R-:W-:-:S05]  /*2ce0*/  IMAD.IADD R32, R33, 0x1, R32 ;  /* 0x0000000121207824 */ /* 0x000fca00078e0220 */
[----:B------:R-:W-:Y:S01]  /*2cf0*/  LOP3.LUT R31, R32, R31, RZ, 0xfc, !PT ;  /* 0x0000001f201f7212 */ /* 0x000fe200078efcff */
[----:B------:R-:W-:Y:S06]  /*2d00*/  BRA `(.L_x_56) ;  /* 0x0000000000107947 */ /* 0x000fec0003800000 */
.L_x_55:
[----:B------:R-:W-:-:S04]  /*2d10*/  LOP3.LUT R31, R31, 0x80000000, RZ, 0xc0, !PT ;  /* 0x800000001f1f7812 */ /* 0x000fc800078ec0ff */
[----:B------:R-:W-:Y:S01]  /*2d20*/  LOP3.LUT R31, R31, 0x7f800000, RZ, 0xfc, !PT ;  /* 0x7f8000001f1f7812 */ /* 0x000fe200078efcff */
[----:B------:R-:W-:Y:S06]  /*2d30*/  BRA `(.L_x_56) ;  /* 0x0000000000047947 */ /* 0x000fec0003800000 */
.L_x_54:
[----:B------:R-:W-:-:S07]  /*2d40*/  LEA R31, R36, R31, 0x17 ;  /* 0x0000001f241f7211 */ /* 0x000fce00078eb8ff */
.L_x_56:
[----:B------:R-:W-:Y:S05]  /*2d50*/  BSYNC.RECONVERGENT B4 ;  /* 0x0000000000047941 */ /* 0x000fea0003800200 */
.L_x_53:
[----:B------:R-:W-:Y:S05]  /*2d60*/  BRA `(.L_x_57) ;  /* 0x0000000000207947 */ /* 0x000fea0003800000 */
.L_x_52:
[----:B------:R-:W-:-:S04]  /*2d70*/  LOP3.LUT R33, R33, 0x80000000, R35, 0x48, !PT ;  /* 0x8000000021217812 */ /* 0x000fc800078e4823 */
[----:B------:R-:W-:Y:S01]  /*2d80*/  LOP3.LUT R31, R33, 0x7f800000, RZ, 0xfc, !PT ;  /* 0x7f800000211f7812 */ /* 0x000fe200078efcff */
[----:B------:R-:W-:Y:S06]  /*2d90*/  BRA `(.L_x_57) ;  /* 0x0000000000147947 */ /* 0x000fec0003800000 */
.L_x_51:
[----:B------:R-:W-:Y:S01]  /*2da0*/  LOP3.LUT R31, R33, 0x80000000, R35, 0x48, !PT ;  /* 0x80000000211f7812 */ /* 0x000fe200078e4823 */
[----:B------:R-:W-:Y:S06]  /*2db0*/  BRA `(.L_x_57) ;  /* 0x00000000000c7947 */ /* 0x000fec0003800000 */
.L_x_50:
[----:B------:R-:W0:Y:S01]  /*2dc0*/  MUFU.RSQ R31, -QNAN ;  /* 0xffc00000001f7908 */ /* 0x000e220000001400 */
[----:B------:R-:W-:Y:S05]  /*2dd0*/  BRA `(.L_x_57) ;  /* 0x0000000000047947 */ /* 0x000fea0003800000 */
.L_x_49:
[----:B------:R-:W-:-:S07]  /*2de0*/  FADD.FTZ R31, R32, R29 ;  /* 0x0000001d201f7221 */ /* 0x000fce0000010000 */
.L_x_57:
[----:B------:R-:W-:Y:S05]  /*2df0*/  BSYNC.RECONVERGENT B3 ;  /* 0x0000000000037941 */ /* 0x000fea0003800200 */
.L_x_47:
[----:B------:R-:W-:Y:S02]  /*2e00*/  HFMA2 R33, -RZ, RZ, 0, 0 ;  /* 0x00000000ff217431 */ /* 0x000fe400000001ff */
[----:B------:R-:W-:-:S04]  /*2e10*/  IMAD.MOV.U32 R32, RZ, RZ, R0 ;  /* 0x000000ffff207224 */ /* 0x000fc800078e0000 */
[----:B0-----:R-:W-:Y:S05]  /*2e20*/  RET.REL.NODEC R32 `(natr_many_series_one_param_f32) ;  /* 0xffffffd020747950 */ /* 0x001fea0003c3ffff */
.L_x_58:
[----:B------:R-:W-:-:S00]  /*2e30*/  BRA `(.L_x_58) ;  /* 0xfffffffc00fc7947 */ /* 0x000fc0000383ffff */
[----:B------:R-:W-:-:S00]  /*2e40*/  NOP ;  /* 0x0000000000007918 */ /* 0x000fc00000000000 */
        /* <DEDUP_REMOVED lines=11> */
.L_x_121:


//--------------------- .text.natr_batch_f32_with_inv --------------------------
	.section	.text.natr_batch_f32_with_inv,"ax",@progbits
	.align	128
        .global         natr_batch_f32_with_inv
        .type           natr_batch_f32_with_inv,@function
        .size           natr_batch_f32_with_inv,(.L_x_122 - natr_batch_f32_with_inv)
        .other          natr_batch_f32_with_inv,@"STO_CUDA_ENTRY STV_DEFAULT"
natr_batch_f32_with_inv:
.text.natr_batch_f32_with_inv:
[----:B------:R-:W-:Y:S01]  /*0000*/  LDC R1, c[0x0][0x37c] ;  /* 0x0000df00ff017b82 */ /* 0x000fe20000000800 */
[----:B------:R-:W0:Y:S01]  /*0010*/  S2R R9, SR_CTAID.X ;  /* 0x0000000000097919 */ /* 0x000e220000002500 */
[----:B------:R-:W0:Y:S02]  /*0020*/  LDCU UR4, c[0x0][0x3a0] ;  /* 0x00007400ff0477ac */ /* 0x000e240008000800 */
[----:B0-----:R-:W-:-:S13]  /*0030*/  ISETP.GE.AND P0, PT, R9, UR4, PT ;  /* 0x0000000409007c0c */ /* 0x001fda000bf06270 */
[----:B------:R-:W-:Y:S05]  /*0040*/  @P0 EXIT ;  /* 0x000000000000094d */ /* 0x000fea0003800000 */
[----:B------:R-:W0:Y:S01]  /*0050*/  LDC.64 R2, c[0x0][0x390] ;  /* 0x0000e400ff027b82 */ /* 0x000e220000000a00 */
[----:B------:R-:W1:Y:S01]  /*0060*/  LDCU.64 UR8, c[0x0][0x358] ;  /* 0x00006b00ff0877ac */ /* 0x000e620008000a00 */
[----:B0-----:R-:W-:-:S06]  /*0070*/  IMAD.WIDE.U32 R2, R9, 0x4, R2 ;  /* 0x0000000409027825 */ /* 0x001fcc00078e0002 */
[----:B-1----:R-:W2:Y:S02]  /*0080*/  LDG.E.CONSTANT R2, desc[UR8][R2.64] ;  /* 0x0000000802027981 */ /* 0x002ea4000c1e9900 */
[----:B--2---:R-:W-:-:S13]  /*0090*/  ISETP.GE.AND P0, PT, R2, 0x1, PT ;  /* 0x000000010200780c */ /* 0x004fda0003f06270 */
[----:B------:R-:W-:Y:S05]  /*00a0*/  @!P0 EXIT ;  /* 0x000000000000894d */ /* 0x000fea0003800000 */
[----:B------:R-:W0:Y:S01]  /*00b0*/  S2R R7, SR_TID.X ;  /* 0x0000000000077919 */ /* 0x000e220000002100 */
[----:B------:R-:W1:Y:S01]  /*00c0*/  LDC.64 R4, c[0x0][0x398] ;  /* 0x0000e600ff047b82 */ /* 0x000e620000000a00 */
[----:B------:R-:W-:Y:S01]  /*00d0*/  BSSY.RECONVERGENT B0, `(.L_x_59) ;  /* 0x0000011000007945 */ /* 0x000fe20003800200 */
[----:B-1----:R-:W-:Y:S02]  /*00e0*/  IMAD.IADD R3, R2, 0x1, R5 ;  /* 0x0000000102037824 */ /* 0x002fe400078e0205 */
[----:B------:R-:W-:-:S03]  /*00f0*/  IMAD R0, R9, R4, RZ ;  /* 0x0000000409007224 */ /* 0x000fc600078e02ff */
[-C--:B------:R-:W-:Y:S02]  /*0100*/  ISETP.GT.AND P0, PT, R3, R4.reuse, PT ;  /* 0x000000040300720c */ /* 0x080fe40003f04270 */
[-C--:B0-----:R-:W-:Y:S02]  /*0110*/  ISETP.GE.AND P1, PT, R7, R4.reuse, PT ;  /* 0x000000040700720c */ /* 0x081fe40003f26270 */
[----:B------:R-:W-:-:S11]  /*0120*/  ISETP.GE.OR P0, PT, R5, R4, P0 ;  /* 0x000000040500720c */ /* 0x000fd60000706670 */
[----:B------:R-:W-:Y:S05]  /*0130*/  @P1 BRA `(.L_x_60) ;  /* 0x0000000000281947 */ /* 0x000fea0003800000 */
[----:B------:R-:W0:Y:S01]  /*0140*/  LDC R6, c[0x0][0x360] ;  /* 0x0000d800ff067b82 */ /* 0x000e220000000800 */
[----:B------:R-:W-:Y:S02]  /*0150*/  IMAD.MOV.U32 R13, RZ, RZ, R7 ;  /* 0x000000ffff0d7224 */ /* 0x000fe400078e0007 */
[----:B------:R-:W-:-:S05]  /*0160*/  IMAD.MOV.U32 R15, RZ, RZ, 0x7fffffff ;  /* 0x7fffffffff0f7424 */ /* 0x000fca00078e00ff */
[----:B------:R-:W1:Y:S02]  /*0170*/  LDC.64 R10, c[0x0][0x3a8] ;  /* 0x0000ea00ff0a7b82 */ /* 0x000e640000000a00 */
.L_x_61:
[----:B--2---:R-:W-:Y:S01]  /*0180*/  IMAD.IADD R9, R0, 0x1, R13 ;  /* 0x0000000100097824 */ /* 0x004fe200078e020d */
[----:B0-----:R-:W-:-:S03]  /*0190*/  IADD3 R13, PT, PT, R6, R13, RZ ;  /* 0x0000000d060d7210 */ /* 0x001fc60007ffe0ff */
[----:B-1----:R-:W-:Y:S01]  /*01a0*/  IMAD.WIDE R8, R9, 0x4, R10 ;  /* 0x0000000409087825 */ /* 0x002fe200078e020a */
[----:B------:R-:W-:-:S04]  /*01b0*/  ISETP.GE.AND P1, PT, R13, R4, PT ;  /* 0x000000040d00720c */ /* 0x000fc80003f26270 */
[----:B------:R2:W-:Y:S09]  /*01c0*/  STG.E desc[UR8][R8.64], R15 ;  /* 0x0000000f08007986 */ /* 0x0005f2000c101908 */
[----:B------:R-:W-:Y:S05]  /*01d0*/  @!P1 BRA `(.L_x_61) ;  /* 0xfffffffc00e89947 */ /* 0x000fea000383ffff */
.L_x_60:
[----:B------:R-:W-:Y:S05]  /*01e0*/  BSYNC.RECONVERGENT B0 ;  /* 0x0000000000007941 */ /* 0x000fea0003800200 */
.L_x_59:
[----:B------:R-:W-:Y:S06]  /*01f0*/  BAR.SYNC.DEFER_BLOCKING 0x0 ;  /* 0x0000000000007b1d */ /* 0x000fec0000010000 */
[----:B------:R-:W-:Y:S05]  /*0200*/  @P0 EXIT ;  /* 0x000000000000094d */ /* 0x000fea0003800000 */
[----:B------:R-:W-:Y:S01]  /*0210*/  ISETP.GE.U32.AND P0, PT, R7, R2, PT ;  /* 0x000000020700720c */ /* 0x000fe20003f06070 */
[----:B------:R-:W-:Y:S01]  /*0220*/  BSSY.RECONVERGENT B0, `(.L_x_62) ;  /* 0x0000016000007945 */ /* 0x000fe20003800200 */
[----:B------:R-:W-:-:S11]  /*0230*/  IMAD.MOV.U32 R4, RZ, RZ, RZ ;  /* 0x000000ffff047224 */ /* 0x000fd600078e00ff */
[----:B------:R-:W-:Y:S05]  /*0240*/  @P0 BRA `(.L_x_63) ;  /* 0x00000000004c0947 */ /* 0x000fea0003800000 */
[----:B--2---:R-:W0:Y:S01]  /*0250*/  LDC R15, c[0x0][0x360] ;  /* 0x0000d800ff0f7b82 */ /* 0x004e220000000800 */
[----:B------:R-:W-:Y:S01]  /*0260*/  HFMA2 R12, -RZ, RZ, 0, 0 ;  /* 0x00000000ff0c7431 */ /* 0x000fe200000001ff */
[----:B------:R-:W-:Y:S01]  /*0270*/  BSSY.RECONVERGENT B1, `(.L_x_64) ;  /* 0x000000f000017945 */ /* 0x000fe20003800200 */
[----:B------:R-:W-:Y:S02]  /*0280*/  IMAD.MOV.U32 R4, RZ, RZ, RZ ;  /* 0x000000ffff047224 */ /* 0x000fe400078e00ff */
[----:B------:R-:W-:-:S03]  /*0290*/  IMAD.MOV.U32 R6, RZ, RZ, R7 ;  /* 0x000000ffff067224 */ /* 0x000fc600078e0007 */
[----:B------:R-:W1:Y:S04]  /*02a0*/  LDC.64 R8, c[0x0][0x380] ;  /* 0x0000e000ff087b82 */ /* 0x000e680000000a00 */
.L_x_65:
[----:B------:R-:W-:-:S04]  /*02b0*/  IMAD.IADD R11, R6, 0x1, R5 ;  /* 0x00000001060b7824 */ /* 0x000fc800078e0205 */
[----:B-1----:R-:W-:-:S06]  /*02c0*/  IMAD.WIDE R10, R11, 0x4, R8 ;  /* 0x000000040b0a7825 */ /* 0x002fcc00078e0208 */
[----:B------:R-:W2:Y:S01]  /*02d0*/  LDG.E.CONSTANT R11, desc[UR8][R10.64] ;  /* 0x000000080a0b7981 */ /* 0x000ea2000c1e9900 */
[----:B0-----:R-:W-:-:S05]  /*02e0*/  IMAD.IADD R6, R15, 0x1, R6 ;  /* 0x000000010f067824 */ /* 0x001fca00078e0206 */
[----:B------:R-:W-:Y:S01]  /*02f0*/  ISETP.GE.AND P0, PT, R6, R2, PT ;  /* 0x000000020600720c */ /* 0x000fe20003f06270 */
[----:B--2---:R-:W-:-:S04]  /*0300*/  FADD R13, R11, -R4 ;  /* 0x800000040b0d7221 */ /* 0x004fc80000000000 */
[----:B------:R-:W-:-:S04]  /*0310*/  FADD R17, R13, R12 ;  /* 0x0000000c0d117221 */ /* 0x000fc80000000000 */
[----:B------:R-:W-:Y:S01]  /*0320*/  FADD R4, R17, -R12 ;  /* 0x8000000c11047221 */ /* 0x000fe20000000000 */
[----:B------:R-:W-:-:S03]  /*0330*/  IMAD.MOV.U32 R12, RZ, RZ, R17 ;  /* 0x000000ffff0c7224 */ /* 0x000fc600078e0011 */
[----:B------:R-:W-:Y:S01]  /*0340*/  FADD R4, -R13, R4 ;  /* 0x000000040d047221 */ /* 0x000fe20000000100 */
[----:B------:R-:W-:Y:S06]  /*0350*/  @!P0 BRA `(.L_x_65) ;  /* 0xfffffffc00d48947 */ /* 0x000fec000383ffff */
[----:B------:R-:W-:Y:S05]  /*0360*/  BSYNC.RECONVERGENT B1 ;  /* 0x0000000000017941 */ /* 0x000fea0003800200 */
.L_x_64:
[----:B------:R-:W-:-:S07]  /*0370*/  FADD R4, R4, R17 ;  /* 0x0000001104047221 */ /* 0x000fce0000000000 */
.L_x_63:
[----:B------:R-:W-:Y:S05]  /*0380*/  BSYNC.RECONVERGENT B0 ;  /* 0x0000000000007941 */ /* 0x000fea0003800200 */
.L_x_62:
[----:B------:R-:W0:Y:S01]  /*0390*/  SHFL.DOWN PT, R5, R4, 0x10, 0x1f ;  /* 0x0a001f0004057f89 */ /* 0x000e2200000e0000 */
[C---:B------:R-:W-:Y:S02]  /*03a0*/  LOP3.LUT P0, RZ, R7.reuse, 0x1f, RZ, 0xc0, !PT ;  /* 0x0000001f07ff7812 */ /* 0x040fe4000780c0ff */
[----:B------:R-:W-:-:S11]  /*03b0*/  ISETP.NE.AND P1, PT, R7, RZ, PT ;  /* 0x000000ff0700720c */ /* 0x000fd60003f25270 */
[----:B------:R-:W1:Y:S01]  /*03c0*/  @!P0 S2R R13, SR_CgaCtaId ;  /* 0x00000000000d8919 */ /* 0x000e620000008800 */
[----:B0-----:R-:W-:Y:S01]  /*03d0*/  FADD R5, R5, R4 ;  /* 0x0000000405057221 */ /* 0x001fe20000000000 */
[----:B------:R-:W-:-:S04]  /*03e0*/  @!P0 MOV R4, 0x400 ;  /* 0x0000040000048802 */ /* 0x000fc80000000f00 */
[----:B------:R-:W0:Y:S01]  /*03f0*/  SHFL.DOWN PT, R6, R5, 0x8, 0x1f ;  /* 0x09001f0005067f89 */ /* 0x000e2200000e0000 */
[----:B-1----:R-:W-:-:S04]  /*0400*/  @!P0 LEA R4, R13, R4, 0x18 ;  /* 0x000000040d048211 */ /* 0x002fc800078ec0ff */
[----:B------:R-:W-:Y:S01]  /*0410*/  @!P0 LEA.HI R4, R7, R4, RZ, 0x1d ;  /* 0x0000000407048211 */ /* 0x000fe200078fe8ff */
[----:B0-----:R-:W-:-:S05]  /*0420*/  FADD R6, R5, R6 ;  /* 0x0000000605067221 */ /* 0x001fca0000000000 */
[----:B--2---:R-:W0:Y:S02]  /*0430*/  SHFL.DOWN PT, R9, R6, 0x4, 0x1f ;  /* 0x08801f0006097f89 */ /* 0x004e2400000e0000 */
[----:B0-----:R-:W-:-:S05]  /*0440*/  FADD R9, R6, R9 ;  /* 0x0000000906097221 */ /* 0x001fca0000000000 */
[----:B------:R-:W0:Y:S02]  /*0450*/  SHFL.DOWN PT, R8, R9, 0x2, 0x1f ;  /* 0x08401f0009087f89 */ /* 0x000e2400000e0000 */
[----:B0-----:R-:W-:-:S05]  /*0460*/  FADD R8, R9, R8 ;  /* 0x0000000809087221 */ /* 0x001fca0000000000 */
[----:B------:R-:W0:Y:S02]  /*0470*/  SHFL.DOWN PT, R11, R8, 0x1, 0x1f ;  /* 0x08201f00080b7f89 */ /* 0x000e2400000e0000 */
[----:B0-----:R-:W-:-:S05]  /*0480*/  FADD R11, R8, R11 ;  /* 0x0000000b080b7221 */ /* 0x001fca0000000000 */
[----:B------:R0:W-:Y:S01]  /*0490*/  @!P0 STS [R4], R11 ;  /* 0x0000000b04008388 */ /* 0x0001e20000000800 */
[----:B------:R-:W-:Y:S06]  /*04a0*/  BAR.SYNC.DEFER_BLOCKING 0x0 ;  /* 0x0000000000007b1d */ /* 0x000fec0000010000 */
[----:B------:R-:W-:Y:S05]  /*04b0*/  @P1 EXIT ;  /* 0x000000000000194d */ /* 0x000fea0003800000 */
[----:B------:R-:W1:Y:S01]  /*04c0*/  LDCU UR4, c[0x0][0x360] ;  /* 0x00006c00ff0477ac */ /* 0x000e620008000800 */
[----:B------:R-:W2:Y:S01]  /*04d0*/  S2UR UR6, SR_CgaCtaId ;  /* 0x00000000000679c3 */ /* 0x000ea20000008800 */
[----:B------:R-:W-:Y:S01]  /*04e0*/  MOV R12, RZ ;  /* 0x000000ff000c7202 */ /* 0x000fe20000000f00 */
[----:B0-----:R-:W-:Y:S01]  /*04f0*/  IMAD.MOV.U32 R4, RZ, RZ, RZ ;  /* 0x000000ffff047224 */ /* 0x001fe200078e00ff */
[----:B------:R-:W-:Y:S01]  /*0500*/  UMOV UR5, 0x400 ;  /* 0x0000040000057882 */ /* 0x000fe20000000000 */
[----:B-1----:R-:W-:-:S04]  /*0510*/  UIADD3 UR4, UPT, UPT, UR4, 0x1f, URZ ;  /* 0x0000001f04047890 */ /* 0x002fc8000fffe0ff */
[----:B------:R-:W-:Y:S02]  /*0520*/  USHF.R.U32.HI UR4, URZ, 0x5, UR4 ;  /* 0x00000005ff047899 */ /* 0x000fe40008011604 */
[----:B--2---:R-:W-:Y:S02]  /*0530*/  ULEA UR5, UR6, UR5, 0x18 ;  /* 0x0000000506057291 */ /* 0x004fe4000f8ec0ff */
[----:B------:R-:W-:-:S12]  /*0540*/  UIADD3 UR4, UPT, UPT, -UR4, URZ, URZ ;  /* 0x000000ff04047290 */ /* 0x000fd8000fffe1ff */
.L_x_66:
[----:B------:R-:W0:Y:S01]  /*0550*/  LDS R5, [UR5] ;  /* 0x00000005ff057984 */ /* 0x000e220008000800 */
[----:B------:R-:W-:Y:S02]  /*0560*/  UIADD3 UR4, UPT, UPT, UR4, 0x1, URZ ;  /* 0x0000000104047890 */ /* 0x000fe4000fffe0ff */
[----:B------:R-:W-:Y:S02]  /*0570*/  UIADD3 UR5, UPT, UPT, UR5, 0x4, URZ ;  /* 0x0000000405057890 */ /* 0x000fe4000fffe0ff */
[----:B------:R-:W-:Y:S01]  /*0580*/  UISETP.NE.AND UP0, UPT, UR4, URZ, UPT ;  /* 0x000000ff0400728c */ /* 0x000fe2000bf05270 */
[----:B0-----:R-:W-:-:S04]  /*0590*/  FADD R5, R5, -R12 ;  /* 0x8000000c05057221 */ /* 0x001fc80000000000 */
[----:B------:R-:W-:-:S04]  /*05a0*/  FADD R13, R5, R4 ;  /* 0x00000004050d7221 */ /* 0x000fc80000000000 */
[----:B------:R-:W-:Y:S01]  /*05b0*/  FADD R12, R13, -R4 ;  /* 0x800000040d0c7221 */ /* 0x000fe20000000000 */
[----:B------:R-:W-:-:S03]  /*05c0*/  IMAD.MOV.U32 R4, RZ, RZ, R13 ;  /* 0x000000ffff047224 */ /* 0x000fc600078e000d */
[----:B------:R-:W-:Y:S01]  /*05d0*/  FADD R12, -R5, R12 ;  /* 0x0000000c050c7221 */ /* 0x000fe20000000100 */
[----:B------:R-:W-:Y:S06]  /*05e0*/  BRA.U UP0, `(.L_x_66) ;  /* 0xfffffffd00d87547 */ /* 0x000fec000b83ffff */
[----:B------:R-:W0:Y:S08]  /*05f0*/  I2F.F64.U32 R4, R2 ;  /* 0x0000000200047312 */ /* 0x000e300000201800 */
[----:B0-----:R-:W0:Y:S01]  /*0600*/  MUFU.RCP64H R7, R5 ;  /* 0x0000000500077308 */ /* 0x001e220000001800 */
[----:B------:R-:W-:-:S05]  /*0610*/  VIADD R6, R5, 0x300402 ;  /* 0x0030040205067836 */ /* 0x000fca0000000000 */
[----:B------:R-:W-:Y:S01]  /*0620*/  FSETP.GEU.AND P0, PT, |R6|, 5.8789094863358348022e-39, PT ;  /* 0x004004020600780b */ /* 0x000fe20003f0e200 */
[----:B0-----:R-:W-:-:S08]  /*0630*/  DFMA R8, -R4, R6, 1 ;  /* 0x3ff000000408742b */ /* 0x001fd00000000106 */
[----:B------:R-:W-:-:S08]  /*0640*/  DFMA R8, R8, R8, R8 ;  /* 0x000000080808722b */ /* 0x000fd00000000008 */
[----:B------:R-:W-:Y:S01]  /*0650*/  DFMA R10, R6, R8, R6 ;  /* 0x00000008060a722b */ /* 0x000fe20000000006 */
[----:B------:R-:W-:-:S06]  /*0660*/  FADD R8, R12, R13 ;  /* 0x0000000d0c087221 */ /* 0x000fcc0000000000 */
[----:B------:R-:W0:Y:S01]  /*0670*/  F2F.F64.F32 R8, R8 ;  /* 0x0000000800087310 */ /* 0x000e220000201800 */
[----:B------:R-:W-:-:S08]  /*0680*/  DFMA R12, -R4, R10, 1 ;  /* 0x3ff00000040c742b */ /* 0x000fd0000000010a */
[----:B------:R-:W-:Y:S01]  /*0690*/  DFMA R6, R10, R12, R10 ;  /* 0x0000000c0a06722b */ /* 0x000fe2000000000a */
[----:B------:R-:W-:Y:S10]  /*06a0*/  @P0 BRA `(.L_x_67) ;  /* 0x0000000000180947 */ /* 0x000ff40003800000 */
[----:B------:R-:W-:-:S04]  /*06b0*/  LOP3.LUT R6, R5, 0x7fffffff, RZ, 0xc0, !PT ;  /* 0x7fffffff05067812 */ /* 0x000fc800078ec0ff */
[----:B------:R-:W-:Y:S02]  /*06c0*/  IADD3 R12, PT, PT, R6, -0x100000, RZ ;  /* 0xfff00000060c7810 */ /* 0x000fe40007ffe0ff */
[----:B------:R-:W-:-:S07]  /*06d0*/  MOV R6, 0x6f0 ;  /* 0x000006f000067802 */ /* 0x000fce0000000f00 */
[----:B0-----:R-:W-:Y:S05]  /*06e0*/  CALL.REL.NOINC `($__internal_2_$__cuda_sm20_dblrcp_rn_slowpath_v3) ;  /* 0x0000000400c07944 */ /* 0x001fea0003c00000 */
[----:B------:R-:W-:Y:S02]  /*06f0*/  IMAD.MOV.U32 R6, RZ, RZ, R10 ;  /* 0x000000ffff067224 */ /* 0x000fe400078e000a */
[----:B------:R-:W-:-:S07]  /*0700*/  IMAD.MOV.U32 R7, RZ, RZ, R11 ;  /* 0x000000ffff077224 */ /* 0x000fce00078e000b */
.L_x_67:
[----:B------:R-:W1:Y:S01]  /*0710*/  LDC.64 R4, c[0x0][0x388] ;  /* 0x0000e200ff047b82 */ /* 0x000e620000000a00 */
[----:B0-----:R-:W-:Y:S01]  /*0720*/  DMUL R22, R8, R6 ;  /* 0x0000000608167228 */ /* 0x001fe20000000000 */
[----:B------:R-:W0:Y:S06]  /*0730*/  LDCU UR4, c[0x0][0x398] ;  /* 0x00007300ff0477ac */ /* 0x000e2c0008000800 */
[----:B------:R-:W2:Y:S01]  /*0740*/  LDC.64 R10, c[0x0][0x3a8] ;  /* 0x0000ea00ff0a7b82 */ /* 0x000ea20000000a00 */
[----:B-1----:R-:W-:-:S06]  /*0750*/  IMAD.WIDE R12, R3, 0x4, R4 ;  /* 0x00000004030c7825 */ /* 0x002fcc00078e0204 */
[----:B------:R-:W3:Y:S01]  /*0760*/  LDG.E.CONSTANT R12, desc[UR8][R12.64+-0x4] ;  /* 0xfffffc080c0c7981 */ /* 0x000ee2000c1e9900 */
[----:B------:R-:W-:Y:S02]  /*0770*/  SHF.R.S32.HI R8, RZ, 0x1f, R0 ;  /* 0x0000001fff087819 */ /* 0x000fe40000011400 */
[----:B------:R-:W-:Y:S02]  /*0780*/  IADD3 R9, P0, PT, R0, R3, RZ ;  /* 0x0000000300097210 */ /* 0x000fe40007f1e0ff */
[C---:B0-----:R-:W-:Y:S02]  /*0790*/  ISETP.GE.AND P1, PT, R3.reuse, UR4, PT ;  /* 0x0000000403007c0c */ /* 0x041fe4000bf26270 */
[----:B------:R-:W-:Y:S02]  /*07a0*/  LEA.HI.X.SX32 R16, R3, R8, 0x1, P0 ;  /* 0x0000000803107211 */ /* 0x000fe400000f0eff */
[----:B--2---:R-:W-:-:S04]  /*07b0*/  LEA R8, P2, R9, R10, 0x2 ;  /* 0x0000000a09087211 */ /* 0x004fc800078410ff */
[----:B------:R-:W-:Y:S01]  /*07c0*/  LEA.HI.X R9, R9, R11, R16, 0x2, P2 ;  /* 0x0000000b09097211 */ /* 0x000fe200010f1410 */
[----:B---3--:R-:W0:Y:S01]  /*07d0*/  F2F.F64.F32 R14, R12 ;  /* 0x0000000c000e7310 */ /* 0x008e220000201800 */
[----:B------:R-:W-:Y:S01]  /*07e0*/  FSETP.NAN.AND P0, PT, R12, R12, PT ;  /* 0x0000000c0c00720b */ /* 0x000fe20003f08000 */
[----:B0-----:R-:W-:-:S10]  /*07f0*/  DMUL R14, R22, R14 ;  /* 0x0000000e160e7228 */ /* 0x001fd40000000000 */
[----:B------:R-:W0:Y:S02]  /*0800*/  F2F.F32.F64 R14, R14 ;  /* 0x0000000e000e7310 */ /* 0x000e240000301000 */
[----:B0-----:R-:W-:-:S05]  /*0810*/  FSEL R13, R14, +QNAN , !P0 ;  /* 0x7fffffff0e0d7808 */ /* 0x001fca0004000000 */
[----:B------:R0:W-:Y:S01]  /*0820*/  STG.E desc[UR8][R8.64+-0x4], R13 ;  /* 0xfffffc0d08007986 */ /* 0x0001e2000c101908 */
[----:B------:R-:W-:Y:S05]  /*0830*/  @P1 EXIT ;  /* 0x000000000000194d */ /* 0x000fea0003800000 */
[----:B0-----:R-:W0:Y:S01]  /*0840*/  LDC R9, c[0x0][0x39c] ;  /* 0x0000e700ff097b82 */ /* 0x001e220000000800 */
[----:B------:R-:W-:-:S04]  /*0850*/  IADD3 R8, PT, PT, -R3, UR4, RZ ;  /* 0x0000000403087c10 */ /* 0x000fc8000fffe1ff */
[----:B------:R-:W-:Y:S02]  /*0860*/  LOP3.LUT P0, R14, R8, 0x3, RZ, 0xc0, !PT ;  /* 0x00000003080e7812 */ /* 0x000fe4000780c0ff */
[----:B0-----:R-:W-:-:S04]  /*0870*/  IADD3 R2, PT, PT, R9, -UR4, R2 ;  /* 0x8000000409027c10 */ /* 0x001fc8000fffe002 */
[----:B------:R-:W-:-:S07]  /*0880*/  ISETP.GT.U32.AND P1, PT, R2, -0x4, PT ;  /* 0xfffffffc0200780c */ /* 0x000fce0003f24070 */
[----:B------:R-:W-:Y:S06]  /*0890*/  @!P0 BRA `(.L_x_68) ;  /* 0x00000000005c8947 */ /* 0x000fec0003800000 */
[----:B------:R-:W0:Y:S01]  /*08a0*/  LDC.64 R8, c[0x0][0x380] ;  /* 0x0000e000ff087b82 */ /* 0x000e220000000a00 */
[----:B------:R-:W-:Y:S01]  /*08b0*/  IMAD.MOV R2, RZ, RZ, -R14 ;  /* 0x000000ffff027224 */ /* 0x000fe200078e0a0e */
[----:B------:R-:W-:-:S06]  /*08c0*/  IADD3 R15, PT, PT, R0, R3, RZ ;  /* 0x00000003000f7210 */ /* 0x000fcc0007ffe0ff */
[----:B------:R-:W1:Y:S02]  /*08d0*/  LDC.64 R12, c[0x0][0x3a8] ;  /* 0x0000ea00ff0c7b82 */ /* 0x000e640000000a00 */
.L_x_69:
[----:B0-2---:R-:W-:-:S06]  /*08e0*/  IMAD.WIDE R20, R3, 0x4, R8 ;  /* 0x0000000403147825 */ /* 0x005fcc00078e0208 */
[----:B------:R-:W2:Y:S01]  /*08f0*/  LDG.E.CONSTANT R20, desc[UR8][R20.64] ;  /* 0x0000000814147981 */ /* 0x000ea2000c1e9900 */
[----:B------:R-:W-:-:S06]  /*0900*/  IMAD.WIDE R18, R3, 0x4, R4 ;  /* 0x0000000403127825 */ /* 0x000fcc00078e0204 */
[----:B------:R-:W3:Y:S01]  /*0910*/  LDG.E.CONSTANT R18, desc[UR8][R18.64] ;  /* 0x0000000812127981 */ /* 0x000ee2000c1e9900 */
[----:B------:R-:W-:Y:S02]  /*0920*/  VIADD R2, R2, 0x1 ;  /* 0x0000000102027836 */ /* 0x000fe40000000000 */
[----:B------:R-:W-:Y:S01]  /*0930*/  VIADD R3, R3, 0x1 ;  /* 0x0000000103037836 */ /* 0x000fe20000000000 */
[----:B--2---:R-:W0:Y:S01]  /*0940*/  F2F.F64.F32 R16, R20 ;  /* 0x0000001400107310 */ /* 0x004e220000201800 */
[----:B---3--:R-:W-:-:S07]  /*0950*/  FSETP.NAN.AND P0, PT, R18, R18, PT ;  /* 0x000000121200720b */ /* 0x008fce0003f08000 */
[----:B------:R-:W2:Y:S01]  /*0960*/  F2F.F64.F32 R24, R18 ;  /* 0x0000001200187310 */ /* 0x000ea20000201800 */
[----:B0-----:R-:W-:-:S08]  /*0970*/  DADD R16, R16, -R22 ;  /* 0x0000000010107229 */ /* 0x001fd00000000816 */
[----:B------:R-:W-:Y:S01]  /*0980*/  DFMA R22, R16, R6, R22 ;  /* 0x000000061016722b */ /* 0x000fe20000000016 */
[----:B-1----:R-:W-:-:S04]  /*0990*/  IMAD.WIDE R16, R15, 0x4, R12 ;  /* 0x000000040f107825 */ /* 0x002fc800078e020c */
[----:B------:R-:W-:-:S03]  /*09a0*/  VIADD R15, R15, 0x1 ;  /* 0x000000010f0f7836 */ /* 0x000fc60000000000 */
[----:B--2---:R-:W-:-:S10]  /*09b0*/  DMUL R24, R22, R24 ;  /* 0x0000001816187228 */ /* 0x004fd40000000000 */
[----:B------:R-:W0:Y:S02]  /*09c0*/  F2F.F32.F64 R24, R24 ;  /* 0x0000001800187310 */ /* 0x000e240000301000 */
[----:B0-----:R-:W-:Y:S02]  /*09d0*/  FSEL R21, R24, +QNAN , !P0 ;  /* 0x7fffffff18157808 */ /* 0x001fe40004000000 */
[----:B------:R-:W-:-:S03]  /*09e0*/  ISETP.NE.AND P0, PT, R2, RZ, PT ;  /* 0x000000ff0200720c */ /* 0x000fc60003f05270 */
[----:B------:R2:W-:Y:S10]  /*09f0*/  STG.E desc[UR8][R16.64], R21 ;  /* 0x0000001510007986 */ /* 0x0005f4000c101908 */
[----:B------:R-:W-:Y:S05]  /*0a00*/  @P0 BRA `(.L_x_69) ;  /* 0xfffffffc00b40947 */ /* 0x000fea000383ffff */
.L_x_68:
[----:B------:R-:W-:Y:S05]  /*0a10*/  @P1 EXIT ;  /* 0x000000000000194d */ /* 0x000fea0003800000 */
[----:B------:R-:W0:Y:S01]  /*0a20*/  LDC.64 R12, c[0x0][0x380] ;  /* 0x0000e000ff0c7b82 */ /* 0x000e220000000a00 */
[----:B------:R-:W-:Y:S01]  /*0a30*/  IADD3 R10, P2, PT, R10, 0x8, RZ ;  /* 0x000000080a0a7810 */ /* 0x000fe20007f5e0ff */
[----:B------:R-:W-:-:S03]  /*0a40*/  IMAD.IADD R0, R0, 0x1, R3 ;  /* 0x0000000100007824 */ /* 0x000fc600078e0203 */
[----:B------:R-:W-:-:S03]  /*0a50*/  IADD3.X R11, PT, PT, RZ, R11, RZ, P2, !PT ;  /* 0x0000000bff0b7210 */ /* 0x000fc600017fe4ff */
[----:B------:R-:W1:Y:S01]  /*0a60*/  LDC.64 R14, c[0x0][0x388] ;  /* 0x0000e200ff0e7b82 */ /* 0x000e620000000a00 */
[----:B0-----:R-:W-:-:S05]  /*0a70*/  IADD3 R12, P0, PT, R12, 0x8, RZ ;  /* 0x000000080c0c7810 */ /* 0x001fca0007f1e0ff */
[----:B------:R-:W-:Y:S01]  /*0a80*/  IMAD.X R13, RZ, RZ, R13, P0 ;  /* 0x000000ffff0d7224 */ /* 0x000fe200000e060d */
[----:B-1----:R-:W-:-:S05]  /*0a90*/  IADD3 R14, P1, PT, R14, 0x8, RZ ;  /* 0x000000080e0e7810 */ /* 0x002fca0007f3e0ff */
[----:B------:R-:W-:-:S08]  /*0aa0*/  IMAD.X R15, RZ, RZ, R15, P1 ;  /* 0x000000ffff0f7224 */ /* 0x000fd000008e060f */
.L_x_70:
[----:B------:R-:W-:-:S05]  /*0ab0*/  IMAD.WIDE R28, R3, 0x4, R12 ;  /* 0x00000004031c7825 */ /* 0x000fca00078e020c */
[----:B------:R-:W3:Y:S01]  /*0ac0*/  LDG.E.CONSTANT R8, desc[UR8][R28.64+-0x8] ;  /* 0xfffff8081c087981 */ /* 0x000ee2000c1e9900 */
[----:B--2---:R-:W-:-:S03]  /*0ad0*/  IMAD.WIDE R20, R3, 0x4, R14 ;  /* 0x0000000403147825 */ /* 0x004fc600078e020e */
[----:B------:R-:W2:Y:S04]  /*0ae0*/  LDG.E.CONSTANT R2, desc[UR8][R28.64+-0x4] ;  /* 0xfffffc081c027981 */ /* 0x000ea8000c1e9900 */
[----:B------:R-:W4:Y:S04]  /*0af0*/  LDG.E.CONSTANT R4, desc[UR8][R20.64+-0x8] ;  /* 0xfffff80814047981 */ /* 0x000f28000c1e9900 */
[----:B------:R-:W5:Y:S04]  /*0b00*/  LDG.E.CONSTANT R27, desc[UR8][R28.64] ;  /* 0x000000081c1b7981 */ /* 0x000f68000c1e9900 */
[----:B------:R-:W5:Y:S04]  /*0b10*/  LDG.E.CONSTANT R25, desc[UR8][R20.64+-0x4] ;  /* 0xfffffc0814197981 */ /* 0x000f68000c1e9900 */
[----:B------:R0:W5:Y:S04]  /*0b20*/  LDG.E.CONSTANT R26, desc[UR8][R28.64+0x4] ;  /* 0x000004081c1a7981 */ /* 0x000168000c1e9900 */
[----:B------:R-:W5:Y:S04]  /*0b30*/  LDG.E.CONSTANT R24, desc[UR8][R20.64] ;  /* 0x0000000814187981 */ /* 0x000f68000c1e9900 */
[----:B------:R1:W5:Y:S01]  /*0b40*/  LDG.E.CONSTANT R5, desc[UR8][R20.64+0x4] ;  /* 0x0000040814057981 */ /* 0x000362000c1e9900 */
[----:B------:R-:W-:Y:S01]  /*0b50*/  IADD3 R3, PT, PT, R3, 0x4, RZ ;  /* 0x0000000403037810 */ /* 0x000fe20007ffe0ff */
[----:B---3--:R-:W3:Y:S08]  /*0b60*/  F2F.F64.F32 R8, R8 ;  /* 0x0000000800087310 */ /* 0x008ef00000201800 */
[----:B----4-:R-:W0:Y:S01]  /*0b70*/  F2F.F64.F32 R18, R4 ;  /* 0x0000000400127310 */ /* 0x010e220000201800 */
[----:B---3--:R-:W-:-:S07]  /*0b80*/  DADD R8, R8, -R22 ;  /* 0x0000000008087229 */ /* 0x008fce0000000816 */
[----:B--2---:R-:W2:Y:S01]  /*0b90*/  F2F.F64.F32 R16, R2 ;  /* 0x0000000200107310 */ /* 0x004ea20000201800 */
[----:B------:R-:W-:-:S08]  /*0ba0*/  DFMA R8, R8, R6, R22 ;  /* 0x000000060808722b */ /* 0x000fd00000000016 */
[C---:B0-----:R-:W-:Y:S02]  /*0bb0*/  DMUL R28, R8.reuse, R18 ;  /* 0x00000012081c7228 */ /* 0x041fe40000000000 */
[----:B--2---:R-:W-:Y:S01]  /*0bc0*/  DADD R16, -R8, R16 ;  /* 0x0000000008107229 */ /* 0x004fe20000000110 */
[----:B-----5:R-:W0:Y:S07]  /*0bd0*/  F2F.F64.F32 R18, R27 ;  /* 0x0000001b00127310 */ /* 0x020e2e0000201800 */
[-C--:B------:R-:W-:Y:S01]  /*0be0*/  DFMA R16, R16, R6.reuse, R8 ;  /* 0x000000061010722b */ /* 0x080fe20000000008 */
[----:B-1----:R-:W1:Y:S07]  /*0bf0*/  F2F.F64.F32 R20, R25 ;  /* 0x0000001900147310 */ /* 0x002e6e0000201800 */
[----:B0-----:R-:W-:Y:S01]  /*0c00*/  DADD R18, -R16, R18 ;  /* 0x0000000010127229 */ /* 0x001fe20000000112 */
[----:B------:R-:W0:Y:S07]  /*0c10*/  F2F.F64.F32 R22, R26 ;  /* 0x0000001a00167310 */ /* 0x000e2e0000201800 */
[----:B------:R-:W-:Y:S01]  /*0c20*/  DFMA R18, R18, R6, R16 ;  /* 0x000000061212722b */ /* 0x000fe20000000010 */
[----:B------:R-:W2:Y:S01]  /*0c30*/  F2F.F64.F32 R8, R24 ;  /* 0x0000001800087310 */ /* 0x000ea20000201800 */
[----:B-1----:R-:W-:-:S06]  /*0c40*/  DMUL R20, R16, R20 ;  /* 0x0000001410147228 */ /* 0x002fcc0000000000 */
[----:B0-----:R-:W-:Y:S01]  /*0c50*/  DADD R22, -R18, R22 ;  /* 0x0000000012167229 */ /* 0x001fe20000000116 */
[----:B------:R-:W0:Y:S07]  /*0c60*/  F2F.F64.F32 R16, R5 ;  /* 0x0000000500107310 */ /* 0x000e2e0000201800 */
[----:B------:R-:W-:Y:S02]  /*0c70*/  DFMA R22, R22, R6, R18 ;  /* 0x000000061616722b */ /* 0x000fe40000000012 */
[----:B--2---:R-:W-:-:S06]  /*0c80*/  DMUL R8, R18, R8 ;  /* 0x0000000812087228 */ /* 0x004fcc0000000000 */
[----:B0-----:R-:W-:Y:S01]  /*0c90*/  DMUL R16, R22, R16 ;  /* 0x0000001016107228 */ /* 0x001fe20000000000 */
[----:B------:R-:W0:Y:S08]  /*0ca0*/  F2F.F32.F64 R2, R28 ;  /* 0x0000001c00027310 */ /* 0x000e300000301000 */
[----:B------:R-:W1:Y:S08]  /*0cb0*/  F2F.F32.F64 R20, R20 ;  /* 0x0000001400147310 */ /* 0x000e700000301000 */
[----:B------:R-:W2:Y:S08]  /*0cc0*/  F2F.F32.F64 R8, R8 ;  /* 0x0000000800087310 */ /* 0x000eb00000301000 */
[----:B------:R-:W3:Y:S01]  /*0cd0*/  F2F.F32.F64 R16, R16 ;  /* 0x0000001000107310 */ /* 0x000ee20000301000 */
[----:B------:R-:W-:-:S02]  /*0ce0*/  FSETP.NAN.AND P0, PT, R4, R4, PT ;  /* 0x000000040400720b */ /* 0x000fc40003f08000 */
[----:B------:R-:W-:Y:S02]  /*0cf0*/  FSETP.NAN.AND P1, PT, R25, R25, PT ;  /* 0x000000191900720b */ /* 0x000fe40003f28000 */
[----:B------:R-:W-:Y:S02]  /*0d00*/  FSETP.NAN.AND P2, PT, R24, R24, PT ;  /* 0x000000181800720b */ /* 0x000fe40003f48000 */
[----:B------:R-:W-:Y:S01]  /*0d10*/  FSETP.NAN.AND P3, PT, R5, R5, PT ;  /* 0x000000050500720b */ /* 0x000fe20003f68000 */
[----:B------:R-:W-:Y:S01]  /*0d20*/  IMAD.WIDE R4, R0, 0x4, R10 ;  /* 0x0000000400047825 */ /* 0x000fe200078e020a */
[----:B0-----:R-:W-:Y:S02]  /*0d30*/  FSEL R19, R2, +QNAN , !P0 ;  /* 0x7fffffff02137808 */ /* 0x001fe40004000000 */
[----:B-1----:R-:W-:Y:S02]  /*0d40*/  FSEL R21, R20, +QNAN , !P1 ;  /* 0x7fffffff14157808 */ /* 0x002fe40004800000 */
[----:B--2---:R-:W-:-:S02]  /*0d50*/  FSEL R25, R8, +QNAN , !P2 ;  /* 0x7fffffff08197808 */ /* 0x004fc40005000000 */
[----:B---3--:R-:W-:Y:S01]  /*0d60*/  FSEL R9, R16, +QNAN , !P3 ;  /* 0x7fffffff10097808 */ /* 0x008fe20005800000 */
[----:B------:R0:W-:Y:S04]  /*0d70*/  STG.E desc[UR8][R4.64+-0x8], R19 ;  /* 0xfffff81304007986 */ /* 0x0001e8000c101908 */
[----:B------:R0:W-:Y:S04]  /*0d80*/  STG.E desc[UR8][R4.64+-0x4], R21 ;  /* 0xfffffc1504007986 */ /* 0x0001e8000c101908 */
[----:B------:R0:W-:Y:S04]  /*0d90*/  STG.E desc[UR8][R4.64], R25 ;  /* 0x0000001904007986 */ /* 0x0001e8000c101908 */
[----:B------:R0:W-:Y:S01]  /*0da0*/  STG.E desc[UR8][R4.64+0x4], R9 ;  /* 0x0000040904007986 */ /* 0x0001e2000c101908 */
[----:B------:R-:W-:Y:S01]  /*0db0*/  ISETP.GE.AND P0, PT, R3, UR4, PT ;  /* 0x0000000403007c0c */ /* 0x000fe2000bf06270 */
[----:B------:R-:W-:-:S12]  /*0dc0*/  VIADD R0, R0, 0x4 ;  /* 0x0000000400007836 */ /* 0x000fd80000000000 */
[----:B0-----:R-:W-:Y:S05]  /*0dd0*/  @!P0 BRA `(.L_x_70) ;  /* 0xfffffffc00348947 */ /* 0x001fea000383ffff */
[----:B------:R-:W-:Y:S05]  /*0de0*/  EXIT ;  /* 0x000000000000794d */ /* 0x000fea0003800000 */
        .weak           $__internal_2_$__cuda_sm20_dblrcp_rn_slowpath_v3
        .type           $__internal_2_$__cuda_sm20_dblrcp_rn_slowpath_v3,@function
        .size           $__internal_2_$__cuda_sm20_dblrcp_rn_slowpath_v3,(.L_x_122 - $__internal_2_$__cuda_sm20_dblrcp_rn_slowpath_v3)
$__internal_2_$__cuda_sm20_dblrcp_rn_slowpath_v3:
[----:B------:R-:W-:-:S14]  /*0df0*/  DSETP.GTU.AND P0, PT, |R4|, +INF , PT ;  /* 0x7ff000000400742a */ /* 0x000fdc0003f0c200 */
[----:B------:R-:W-:Y:S05]  /*0e00*/  @P0 BRA `(.L_x_71) ;  /* 0x00000000007c0947 */ /* 0x000fea0003800000 */
[----:B------:R-:W-:-:S05]  /*0e10*/  LOP3.LUT R7, R5, 0x7fffffff, RZ, 0xc0, !PT ;  /* 0x7fffffff05077812 */ /* 0x000fca00078ec0ff */
[----:B------:R-:W-:-:S05]  /*0e20*/  VIADD R10, R7, 0xffffffff ;  /* 0xffffffff070a7836 */ /* 0x000fca0000000000 */
        /* <DEDUP_REMOVED lines=19> */
.L_x_73:
[----:B------:R-:W-:Y:S01]  /*0f60*/  DMUL R4, R4, 8.11296384146066816958e+31 ;  /* 0x4690000004047828 */ /* 0x000fe20000000000 */
[----:B------:R-:W-:-:S05]  /*0f70*/  IMAD.MOV.U32 R10, RZ, RZ, R12 ;  /* 0x000000ffff0a7224 */ /* 0x000fca00078e000c */
        /* <DEDUP_REMOVED lines=8> */
.L_x_71:
[----:B------:R-:W-:Y:S02]  /*1000*/  LOP3.LUT R11, R5, 0x80000, RZ, 0xfc, !PT ;  /* 0x00080000050b7812 */ /* 0x000fe400078efcff */
[----:B------:R-:W-:-:S07]  /*1010*/  MOV R10, R4 ;  /* 0x00000004000a7202 */ /* 0x000fce0000000f00 */
.L_x_72:
[----:B------:R-:W-:-:S04]  /*1020*/  IMAD.MOV.U32 R7, RZ, RZ, 0x0 ;  /* 0x00000000ff077424 */ /* 0x000fc800078e00ff */
[----:B------:R-:W-:Y:S05]  /*1030*/  RET.REL.NODEC R6 `(natr_batch_f32_with_inv) ;  /* 0xffffffec06f07950 */ /* 0x000fea0003c3ffff */
.L_x_74:
        /* <DEDUP_REMOVED lines=12> */
.L_x_122:


//--------------------- .text.natr_batch_f32      --------------------------
	.section	.text.natr_batch_f32,"ax",@progbits
	.align	128
        .global         natr_batch_f32
        .type           natr_batch_f32,@function
        .size           natr_batch_f32,(.L_x_124 - natr_batch_f32)
        .other          natr_batch_f32,@"STO_CUDA_ENTRY STV_DEFAULT"
natr_batch_f32:
.text.natr_batch_f32:
        /* <DEDUP_REMOVED lines=24> */
.L_x_77:
[--C-:B--2---:R-:W-:Y:S02]  /*0180*/  IMAD.IADD R9, R4, 0x1, R13.reuse ;  /* 0x0000000104097824 */ /* 0x104fe400078e020d */
[----:B0-----:R-:W-:Y:S02]  /*0190*/  IMAD.IADD R13, R0, 0x1, R13 ;  /* 0x00000001000d7824 */ /* 0x001fe400078e020d */
[----:B-1----:R-:W-:-:S03]  /*01a0*/  IMAD.WIDE R8, R9, 0x4, R10 ;  /* 0x0000000409087825 */ /* 0x002fc600078e020a */
[----:B------:R-:W-:Y:S02]  /*01b0*/  ISETP.GE.AND P1, PT, R13, R2, PT ;  /* 0x000000020d00720c */ /* 0x000fe40003f26270 */
[----:B------:R2:W-:Y:S11]  /*01c0*/  STG.E desc[UR8][R8.64], R15 ;  /* 0x0000000f08007986 */ /* 0x0005f6000c101908 */
[----:B------:R-:W-:Y:S05]  /*01d0*/  @!P1 BRA `(.L_x_77) ;  /* 0xfffffffc00e89947 */ /* 0x000fea000383ffff */
.L_x_76:
[----:B------:R-:W-:Y:S05]  /*01e0*/  BSYNC.RECONVERGENT B0 ;  /* 0x0000000000007941 */ /* 0x000fea0003800200 */
.L_x_75:
[----:B------:R-:W-:Y:S06]  /*01f0*/  BAR.SYNC.DEFER_BLOCKING 0x0 ;  /* 0x0000000000007b1d */ /* 0x000fec0000010000 */
[----:B------:R-:W-:Y:S05]  /*0200*/  @P0 EXIT ;  /* 0x000000000000094d */ /* 0x000fea0003800000 */
[----:B------:R-:W-:Y:S01]  /*0210*/  ISETP.GE.U32.AND P0, PT, R7, R26, PT ;  /* 0x0000001a0700720c */ /* 0x000fe20003f06070 */
[----:B------:R-:W-:Y:S01]  /*0220*/  BSSY.RECONVERGENT B0, `(.L_x_78) ;  /* 0x0000016000007945 */ /* 0x000fe20003800200 */
[----:B------:R-:W-:-:S11]  /*0230*/  IMAD.MOV.U32 R0, RZ, RZ, RZ ;  /* 0x000000ffff007224 */ /* 0x000fd600078e00ff */
[----:B------:R-:W-:Y:S05]  /*0240*/  @P0 BRA `(.L_x_79) ;  /* 0x00000000004c0947 */ /* 0x000fea0003800000 */
[----:B--2---:R-:W0:Y:S01]  /*0250*/  LDC R15, c[0x0][0x360] ;  /* 0x0000d800ff0f7b82 */ /* 0x004e220000000800 */
[----:B------:R-:W-:Y:S01]  /*0260*/  BSSY.RECONVERGENT B1, `(.L_x_80) ;  /* 0x0000010000017945 */ /* 0x000fe20003800200 */
[----:B------:R-:W-:Y:S02]  /*0270*/  IMAD.MOV.U32 R0, RZ, RZ, RZ ;  /* 0x000000ffff007224 */ /* 0x000fe400078e00ff */
[----:B------:R-:W-:Y:S02]  /*0280*/  IMAD.MOV.U32 R2, RZ, RZ, R7 ;  /* 0x000000ffff027224 */ /* 0x000fe400078e0007 */
[----:B------:R-:W-:Y:S02]  /*0290*/  IMAD.MOV.U32 R6, RZ, RZ, RZ ;  /* 0x000000ffff067224 */ /* 0x000fe400078e00ff */
[----:B------:R-:W1:Y:S05]  /*02a0*/  LDC.64 R8, c[0x0][0x380] ;  /* 0x0000e000ff087b82 */ /* 0x000e6a0000000a00 */
.L_x_81:
        /* <DEDUP_REMOVED lines=12> */
.L_x_80:
[----:B------:R-:W-:-:S07]  /*0370*/  FADD R0, R0, R17 ;  /* 0x0000001100007221 */ /* 0x000fce0000000000 */
.L_x_79:
[----:B------:R-:W-:Y:S05]  /*0380*/  BSYNC.RECONVERGENT B0 ;  /* 0x0000000000007941 */ /* 0x000fea0003800200 */
.L_x_78:
        /* <DEDUP_REMOVED lines=21> */
[----:B0-----:R-:W-:Y:S02]  /*04e0*/  IMAD.MOV.U32 R0, RZ, RZ, RZ ;  /* 0x000000ffff007224 */ /* 0x001fe400078e00ff */
[----:B------:R-:W-:Y:S01]  /*04f0*/  IMAD.MOV.U32 R2, RZ, RZ, RZ ;  /* 0x000000ffff027224 */ /* 0x000fe200078e00ff */
[----:B------:R-:W-:Y:S01]  /*0500*/  UMOV UR5, 0x400 ;  /* 0x0000040000057882 */ /* 0x000fe20000000000 */
[----:B-1----:R-:W-:-:S04]  /*0510*/  UIADD3 UR4, UPT, UPT, UR4, 0x1f, URZ ;  /* 0x0000001f04047890 */ /* 0x002fc8000fffe0ff */
[----:B------:R-:W-:Y:S02]  /*0520*/  USHF.R.U32.HI UR4, URZ, 0x5, UR4 ;  /* 0x00000005ff047899 */ /* 0x000fe40008011604 */
[----:B--2---:R-:W-:Y:S02]  /*0530*/  ULEA UR5, UR6, UR5, 0x18 ;  /* 0x0000000506057291 */ /* 0x004fe4000f8ec0ff */
[----:B------:R-:W-:-:S12]  /*0540*/  UIADD3 UR4, UPT, UPT, -UR4, URZ, URZ ;  /* 0x000000ff04047290 */ /* 0x000fd8000fffe1ff */
.L_x_82:
[----:B------:R-:W0:Y:S01]  /*0550*/  LDS R3, [UR5] ;  /* 0x00000005ff037984 */ /* 0x000e220008000800 */
[----:B------:R-:W-:Y:S02]  /*0560*/  UIADD3 UR4, UPT, UPT, UR4, 0x1, URZ ;  /* 0x0000000104047890 */ /* 0x000fe4000fffe0ff */
[----:B------:R-:W-:Y:S02]  /*0570*/  UIADD3 UR5, UPT, UPT, UR5, 0x4, URZ ;  /* 0x0000000405057890 */ /* 0x000fe4000fffe0ff */
[----:B------:R-:W-:Y:S01]  /*0580*/  UISETP.NE.AND UP0, UPT, UR4, URZ, UPT ;  /* 0x000000ff0400728c */ /* 0x000fe2000bf05270 */
[----:B0-----:R-:W-:-:S04]  /*0590*/  FADD R3, R3, -R0 ;  /* 0x8000000003037221 */ /* 0x001fc80000000000 */
[----:B------:R-:W-:-:S04]  /*05a0*/  FADD R11, R3, R2 ;  /* 0x00000002030b7221 */ /* 0x000fc80000000000 */
[----:B------:R-:W-:Y:S01]  /*05b0*/  FADD R0, R11, -R2 ;  /* 0x800000020b007221 */ /* 0x000fe20000000000 */
[----:B------:R-:W-:-:S03]  /*05c0*/  MOV R2, R11 ;  /* 0x0000000b00027202 */ /* 0x000fc60000000f00 */
[----:B------:R-:W-:Y:S01]  /*05d0*/  FADD R0, -R3, R0 ;  /* 0x0000000003007221 */ /* 0x000fe20000000100 */
[----:B------:R-:W-:Y:S06]  /*05e0*/  BRA.U UP0, `(.L_x_82) ;  /* 0xfffffffd00d87547 */ /* 0x000fec000b83ffff */
[----:B------:R-:W0:Y:S01]  /*05f0*/  I2F.F64.U32 R2, R26 ;  /* 0x0000001a00027312 */ /* 0x000e220000201800 */
[----:B------:R-:W-:-:S07]  /*0600*/  FADD R16, R0, R11 ;  /* 0x0000000b00107221 */ /* 0x000fce0000000000 */
[----:B------:R-:W1:Y:S01]  /*0610*/  F2F.F64.F32 R16, R16 ;  /* 0x0000001000107310 */ /* 0x000e620000201800 */
[----:B0-----:R-:W-:-:S07]  /*0620*/  VIADD R6, R3, 0x300402 ;  /* 0x0030040203067836 */ /* 0x001fce0000000000 */
[----:B------:R-:W0:Y:S01]  /*0630*/  MUFU.RCP64H R7, R3 ;  /* 0x0000000300077308 */ /* 0x000e220000001800 */
[----:B------:R-:W-:Y:S01]  /*0640*/  FSETP.GEU.AND P0, PT, |R6|, 5.8789094863358348022e-39, PT ;  /* 0x004004020600780b */ /* 0x000fe20003f0e200 */
[----:B0-----:R-:W-:-:S08]  /*0650*/  DFMA R8, -R2, R6, 1 ;  /* 0x3ff000000208742b */ /* 0x001fd00000000106 */
[----:B------:R-:W-:-:S08]  /*0660*/  DFMA R8, R8, R8, R8 ;  /* 0x000000080808722b */ /* 0x000fd00000000008 */
[----:B------:R-:W-:-:S08]  /*0670*/  DFMA R8, R6, R8, R6 ;  /* 0x000000080608722b */ /* 0x000fd00000000006 */
[----:B------:R-:W-:-:S08]  /*0680*/  DFMA R18, -R2, R8, 1 ;  /* 0x3ff000000212742b */ /* 0x000fd00000000108 */
[----:B------:R-:W-:Y:S01]  /*0690*/  DFMA R18, R8, R18, R8 ;  /* 0x000000120812722b */ /* 0x000fe20000000008 */
[----:B-1----:R-:W-:Y:S10]  /*06a0*/  @P0 BRA `(.L_x_83) ;  /* 0x0000000000100947 */ /* 0x002ff40003800000 */
[----:B------:R-:W-:-:S05]  /*06b0*/  LOP3.LUT R0, R3, 0x7fffffff, RZ, 0xc0, !PT ;  /* 0x7fffffff03007812 */ /* 0x000fca00078ec0ff */
[----:B------:R-:W-:Y:S01]  /*06c0*/  VIADD R8, R0, 0xfff00000 ;  /* 0xfff0000000087836 */ /* 0x000fe20000000000 */
[----:B------:R-:W-:-:S07]  /*06d0*/  MOV R0, 0x6f0 ;  /* 0x000006f000007802 */ /* 0x000fce0000000f00 */
[----:B------:R-:W-:Y:S05]  /*06e0*/  CALL.REL.NOINC `($__internal_3_$__cuda_sm20_dblrcp_rn_slowpath_v3) ;  /* 0x0000000c00247944 */ /* 0x000fea0003c00000 */
.L_x_83:
[----:B------:R-:W0:Y:S02]  /*06f0*/  LDC.64 R6, c[0x0][0x388] ;  /* 0x0000e200ff067b82 */ /* 0x000e240000000a00 */
[----:B0-----:R-:W-:-:S06]  /*0700*/  IMAD.WIDE R6, R5, 0x4, R6 ;  /* 0x0000000405067825 */ /* 0x001fcc00078e0206 */
[----:B------:R-:W2:Y:S01]  /*0710*/  LDG.E.CONSTANT R7, desc[UR8][R6.64+-0x4] ;  /* 0xfffffc0806077981 */ /* 0x000ea2000c1e9900 */
[----:B------:R-:W-:Y:S01]  /*0720*/  IMAD.MOV.U32 R2, RZ, RZ, 0x42c80000 ;  /* 0x42c80000ff027424 */ /* 0x000fe200078e00ff */
[----:B------:R-:W-:Y:S01]  /*0730*/  DMUL R16, R16, R18 ;  /* 0x0000001210107228 */ /* 0x000fe20000000000 */
[----:B------:R-:W-:Y:S01]  /*0740*/  SHF.R.S32.HI R9, RZ, 0x1f, R5 ;  /* 0x0000001fff097819 */ /* 0x000fe20000011405 */
        /* <DEDUP_REMOVED lines=12> */
[----:B------:R-:W-:Y:S05]  /*0810*/  CALL.REL.NOINC `($__internal_4_$__cuda_sm3x_div_rn_noftz_f32_slowpath) ;  /* 0x0000000c00787944 */ /* 0x000fea0003c00000 */
.L_x_84:
[----:B------:R-:W-:Y:S01]  /*0820*/  FSEL R0, R0, +QNAN , P3 ;  /* 0x7fffffff00007808 */ /* 0x000fe20001800000 */
[----:B------:R-:W0:Y:S01]  /*0830*/  LDC.64 R6, c[0x0][0x3a8] ;  /* 0x0000ea00ff067b82 */ /* 0x000e220000000a00 */
[----:B------:R-:W1:Y:S01]  /*0840*/  LDCU UR4, c[0x0][0x398] ;  /* 0x00007300ff0477ac */ /* 0x000e620008000800 */
[----:B------:R-:W-:Y:S02]  /*0850*/  IADD3 R3, P0, PT, R4, R5, RZ ;  /* 0x0000000504037210 */ /* 0x000fe40007f1e0ff */
[----:B------:R-:W-:Y:S02]  /*0860*/  FSEL R0, R0, +QNAN , P4 ;  /* 0x7fffffff00007808 */ /* 0x000fe40002000000 */
[----:B------:R-:W-:Y:S02]  /*0870*/  LEA.HI.X.SX32 R8, R4, R9, 0x1, P0 ;  /* 0x0000000904087211 */ /* 0x000fe400000f0eff */
[----:B------:R-:W2:Y:S01]  /*0880*/  F2F.F64.F32 R10, R0 ;  /* 0x00000000000a7310 */ /* 0x000ea20000201800 */
[----:B------:R-:W-:-:S02]  /*0890*/  FSETP.NAN.AND P0, PT, R0, R0, PT ;  /* 0x000000000000720b */ /* 0x000fc40003f08000 */
[----:B-1----:R-:W-:Y:S01]  /*08a0*/  ISETP.GE.AND P1, PT, R5, UR4, PT ;  /* 0x0000000405007c0c */ /* 0x002fe2000bf26270 */
[----:B--2---:R-:W-:Y:S01]  /*08b0*/  DMUL R10, R16, R10 ;  /* 0x0000000a100a7228 */ /* 0x004fe20000000000 */
[----:B0-----:R-:W-:-:S04]  /*08c0*/  LEA R6, P2, R3, R6, 0x2 ;  /* 0x0000000603067211 */ /* 0x001fc800078410ff */
[----:B------:R-:W-:-:S05]  /*08d0*/  LEA.HI.X R7, R3, R7, R8, 0x2, P2 ;  /* 0x0000000703077211 */ /* 0x000fca00010f1408 */
[----:B------:R-:W0:Y:S02]  /*08e0*/  F2F.F32.F64 R10, R10 ;  /* 0x0000000a000a7310 */ /* 0x000e240000301000 */
[----:B0-----:R-:W-:-:S05]  /*08f0*/  FSEL R3, R10, +QNAN , !P0 ;  /* 0x7fffffff0a037808 */ /* 0x001fca0004000000 */
[----:B------:R0:W-:Y:S01]  /*0900*/  STG.E desc[UR8][R6.64+-0x4], R3 ;  /* 0xfffffc0306007986 */ /* 0x0001e2000c101908 */
[----:B------:R-:W-:Y:S05]  /*0910*/  @P1 EXIT ;  /* 0x000000000000194d */ /* 0x000fea0003800000 */
[----:B------:R-:W-:-:S04]  /*0920*/  IADD3 R0, PT, PT, -R5, UR4, RZ ;  /* 0x0000000405007c10 */ /* 0x000fc8000fffe1ff */
[----:B------:R-:W-:-:S13]  /*0930*/  LOP3.LUT P0, R0, R0, 0x3, RZ, 0xc0, !PT ;  /* 0x0000000300007812 */ /* 0x000fda000780c0ff */
[----:B------:R-:W-:Y:S05]  /*0940*/  @!P0 BRA `(.L_x_85) ;  /* 0x0000000000988947 */ /* 0x000fea0003800000 */
[----:B------:R-:W1:Y:S01]  /*0950*/  LDC.64 R14, c[0x0][0x3a8] ;  /* 0x0000ea00ff0e7b82 */ /* 0x000e620000000a00 */
[----:B------:R-:W-:Y:S02]  /*0960*/  IMAD.MOV R25, RZ, RZ, -R0 ;  /* 0x000000ffff197224 */ /* 0x000fe400078e0a00 */
[----:B------:R-:W-:-:S05]  /*0970*/  IMAD.IADD R27, R4, 0x1, R5 ;  /* 0x00000001041b7824 */ /* 0x000fca00078e0205 */
[----:B------:R-:W2:Y:S08]  /*0980*/  LDC.64 R12, c[0x0][0x380] ;  /* 0x0000e000ff0c7b82 */ /* 0x000eb00000000a00 */
[----:B------:R-:W3:Y:S02]  /*0990*/  LDC.64 R10, c[0x0][0x388] ;  /* 0x0000e200ff0a7b82 */ /* 0x000ee40000000a00 */
.L_x_87:
[----:B---34-:R-:W-:-:S05]  /*09a0*/  IMAD.WIDE R8, R5, 0x4, R10 ;  /* 0x0000000405087825 */ /* 0x018fca00078e020a */
[----:B0-----:R-:W3:Y:S01]  /*09b0*/  LDG.E.CONSTANT R3, desc[UR8][R8.64] ;  /* 0x0000000808037981 */ /* 0x001ee2000c1e9900 */
[----:B--2---:R-:W-:-:S06]  /*09c0*/  IMAD.WIDE R20, R5, 0x4, R12 ;  /* 0x0000000405147825 */ /* 0x004fcc00078e020c */
[----:B------:R-:W2:Y:S01]  /*09d0*/  LDG.E.CONSTANT R20, desc[UR8][R20.64] ;  /* 0x0000000814147981 */ /* 0x000ea2000c1e9900 */
[----:B---3--:R-:W0:Y:S01]  /*09e0*/  MUFU.RCP R0, R3 ;  /* 0x0000000300007308 */ /* 0x008e220000001000 */
[C---:B------:R-:W-:Y:S02]  /*09f0*/  FSETP.NE.AND P4, PT, |R3|.reuse, +INF , PT ;  /* 0x7f8000000300780b */ /* 0x040fe40003f85200 */
[----:B------:R-:W-:-:S05]  /*0a00*/  FSETP.NEU.AND P3, PT, R3, RZ, PT ;  /* 0x000000ff0300720b */ /* 0x000fca0003f6d000 */
[----:B--2---:R-:W2:Y:S08]  /*0a10*/  F2F.F64.F32 R6, R20 ;  /* 0x0000001400067310 */ /* 0x004eb00000201800 */
[----:B------:R-:W3:Y:S01]  /*0a20*/  FCHK P0, R2, R3 ;  /* 0x0000000302007302 */ /* 0x000ee20000000000 */
[----:B0-----:R-:W-:-:S04]  /*0a30*/  FFMA R23, -R3, R0, 1 ;  /* 0x3f80000003177423 */ /* 0x001fc80000000100 */
[----:B------:R-:W-:Y:S01]  /*0a40*/  FFMA R0, R0, R23, R0 ;  /* 0x0000001700007223 */ /* 0x000fe20000000000 */
[----:B--2---:R-:W-:-:S03]  /*0a50*/  DADD R6, R6, -R16 ;  /* 0x0000000006067229 */ /* 0x004fc60000000810 */
[----:B------:R-:W-:-:S04]  /*0a60*/  FFMA R23, R0, 100, RZ ;  /* 0x42c8000000177823 */ /* 0x000fc800000000ff */
[----:B------:R-:W-:Y:S01]  /*0a70*/  FFMA R8, -R3, R23, 100 ;  /* 0x42c8000003087423 */ /* 0x000fe20000000117 */
[----:B------:R-:W-:-:S03]  /*0a80*/  DFMA R16, R6, R18, R16 ;  /* 0x000000120610722b */ /* 0x000fc60000000010 */
[----:B------:R-:W-:Y:S01]  /*0a90*/  FFMA R0, R0, R8, R23 ;  /* 0x0000000800007223 */ /* 0x000fe20000000017 */
[----:B-1----:R-:W-:Y:S01]  /*0aa0*/  IMAD.WIDE R8, R27, 0x4, R14 ;  /* 0x000000041b087825 */ /* 0x002fe200078e020e */
[----:B---3--:R-:W-:Y:S06]  /*0ab0*/  @!P0 BRA `(.L_x_86) ;  /* 0x0000000000088947 */ /* 0x008fec0003800000 */
[----:B------:R-:W-:-:S07]  /*0ac0*/  MOV R6, 0xae0 ;  /* 0x00000ae000067802 */ /* 0x000fce0000000f00 */
[----:B------:R-:W-:Y:S05]  /*0ad0*/  CALL.REL.NOINC `($__internal_4_$__cuda_sm3x_div_rn_noftz_f32_slowpath) ;  /* 0x0000000800c87944 */ /* 0x000fea0003c00000 */
.L_x_86:
[----:B------:R-:W-:Y:S01]  /*0ae0*/  FSEL R0, R0, +QNAN , P3 ;  /* 0x7fffffff00007808 */ /* 0x000fe20001800000 */
[----:B------:R-:W-:Y:S02]  /*0af0*/  VIADD R25, R25, 0x1 ;  /* 0x0000000119197836 */ /* 0x000fe40000000000 */
[----:B------:R-:W-:Y:S01]  /*0b00*/  VIADD R5, R5, 0x1 ;  /* 0x0000000105057836 */ /* 0x000fe20000000000 */
[----:B------:R-:W-:Y:S01]  /*0b10*/  FSEL R0, R0, +QNAN , P4 ;  /* 0x7fffffff00007808 */ /* 0x000fe20002000000 */
[----:B------:R-:W-:-:S03]  /*0b20*/  VIADD R27, R27, 0x1 ;  /* 0x000000011b1b7836 */ /* 0x000fc60000000000 */
[----:B------:R-:W0:Y:S01]  /*0b30*/  F2F.F64.F32 R6, R0 ;  /* 0x0000000000067310 */ /* 0x000e220000201800 */
[----:B------:R-:W-:Y:S01]  /*0b40*/  FSETP.NAN.AND P0, PT, R0, R0, PT ;  /* 0x000000000000720b */ /* 0x000fe20003f08000 */
[----:B0-----:R-:W-:-:S10]  /*0b50*/  DMUL R6, R16, R6 ;  /* 0x0000000610067228 */ /* 0x001fd40000000000 */
[----:B------:R-:W0:Y:S02]  /*0b60*/  F2F.F32.F64 R6, R6 ;  /* 0x0000000600067310 */ /* 0x000e240000301000 */
[----:B0-----:R-:W-:Y:S02]  /*0b70*/  FSEL R3, R6, +QNAN , !P0 ;  /* 0x7fffffff06037808 */ /* 0x001fe40004000000 */
[----:B------:R-:W-:-:S03]  /*0b80*/  ISETP.NE.AND P0, PT, R25, RZ, PT ;  /* 0x000000ff1900720c */ /* 0x000fc60003f05270 */
[----:B------:R4:W-:Y:S10]  /*0b90*/  STG.E desc[UR8][R8.64], R3 ;  /* 0x0000000308007986 */ /* 0x0009f4000c101908 */
[----:B------:R-:W-:Y:S05]  /*0ba0*/  @P0 BRA `(.L_x_87) ;  /* 0xfffffffc007c0947 */ /* 0x000fea000383ffff */
.L_x_85:
[----:B0-----:R-:W0:Y:S02]  /*0bb0*/  LDC.64 R6, c[0x0][0x398] ;  /* 0x0000e600ff067b82 */ /* 0x001e240000000a00 */
[----:B0-----:R-:W-:-:S04]  /*0bc0*/  IADD3 R26, PT, PT, R7, R26, -R6 ;  /* 0x0000001a071a7210 */ /* 0x001fc80007ffe806 */
[----:B------:R-:W-:-:S13]  /*0bd0*/  ISETP.GT.U32.AND P0, PT, R26, -0x4, PT ;  /* 0xfffffffc1a00780c */ /* 0x000fda0003f04070 */
[----:B------:R-:W-:Y:S05]  /*0be0*/  @P0 EXIT ;  /* 0x000000000000094d */ /* 0x000fea0003800000 */
[----:B------:R-:W0:Y:S01]  /*0bf0*/  LDC.64 R10, c[0x0][0x380] ;  /* 0x0000e000ff0a7b82 */ /* 0x000e220000000a00 */
[----:B------:R-:W1:Y:S01]  /*0c00*/  LDCU.64 UR4, c[0x0][0x3a8] ;  /* 0x00007500ff0477ac */ /* 0x000e620008000a00 */
[----:B------:R-:W-:Y:S01]  /*0c10*/  IADD3 R4, PT, PT, R4, R5, RZ ;  /* 0x0000000504047210 */ /* 0x000fe20007ffe0ff */
[----:B------:R-:W2:Y:S05]  /*0c20*/  LDCU UR6, c[0x0][0x398] ;  /* 0x00007300ff0677ac */ /* 0x000eaa0008000800 */
[----:B----4-:R-:W3:Y:S01]  /*0c30*/  LDC.64 R8, c[0x0][0x388] ;  /* 0x0000e200ff087b82 */ /* 0x010ee20000000a00 */
[----:B-1----:R-:W-:-:S04]  /*0c40*/  UIADD3 UR4, UP0, UPT, UR4, 0x8, URZ ;  /* 0x0000000804047890 */ /* 0x002fc8000ff1e0ff */
[----:B------:R-:W-:Y:S01]  /*0c50*/  UIADD3.X UR5, UPT, UPT, URZ, UR5, URZ, UP0, !UPT ;  /* 0x00000005ff057290 */ /* 0x000fe200087fe4ff */
[----:B0-----:R-:W-:-:S05]  /*0c60*/  IADD3 R10, P0, PT, R10, 0x8, RZ ;  /* 0x000000080a0a7810 */ /* 0x001fca0007f1e0ff */
[----:B------:R-:W-:Y:S01]  /*0c70*/  IMAD.X R11, RZ, RZ, R11, P0 ;  /* 0x000000ffff0b7224 */ /* 0x000fe200000e060b */
[----:B---3--:R-:W-:-:S05]  /*0c80*/  IADD3 R8, P1, PT, R8, 0x8, RZ ;  /* 0x0000000808087810 */ /* 0x008fca0007f3e0ff */
[----:B--2---:R-:W-:-:S08]  /*0c90*/  IMAD.X R9, RZ, RZ, R9, P1 ;  /* 0x000000ffff097224 */ /* 0x004fd000008e0609 */
.L_x_92:
[----:B------:R-:W-:-:S05]  /*0ca0*/  IMAD.WIDE R14, R5, 0x4, R8 ;  /* 0x00000004050e7825 */ /* 0x000fca00078e0208 */
[----:B0-----:R-:W2:Y:S01]  /*0cb0*/  LDG.E.CONSTANT R3, desc[UR8][R14.64+-0x8] ;  /* 0xfffff8080e037981 */ /* 0x001ea2000c1e9900 */
[----:B------:R-:W-:-:S05]  /*0cc0*/  IMAD.WIDE R26, R5, 0x4, R10 ;  /* 0x00000004051a7825 */ /* 0x000fca00078e020a */
[----:B------:R-:W3:Y:S01]  /*0cd0*/  LDG.E.CONSTANT R20, desc[UR8][R26.64+-0x8] ;  /* 0xfffff8081a147981 */ /* 0x000ee2000c1e9900 */
[----:B------:R-:W-:Y:S01]  /*0ce0*/  IMAD.U32 R12, RZ, RZ, UR4 ;  /* 0x00000004ff0c7e24 */ /* 0x000fe2000f8e00ff */
[----:B--2---:R-:W0:Y:S01]  /*0cf0*/  MUFU.RCP R0, R3 ;  /* 0x0000000300007308 */ /* 0x004e220000001000 */
[C---:B------:R-:W-:Y:S02]  /*0d00*/  FSETP.NE.AND P4, PT, |R3|.reuse, +INF , PT ;  /* 0x7f8000000300780b */ /* 0x040fe40003f85200 */
[----:B------:R-:W-:-:S05]  /*0d10*/  FSETP.NEU.AND P3, PT, R3, RZ, PT ;  /* 0x000000ff0300720b */ /* 0x000fca0003f6d000 */
[----:B---3--:R-:W1:Y:S08]  /*0d20*/  F2F.F64.F32 R6, R20 ;  /* 0x0000001400067310 */ /* 0x008e700000201800 */
[----:B------:R-:W2:Y:S01]  /*0d30*/  FCHK P0, R2, R3 ;  /* 0x0000000302007302 */ /* 0x000ea20000000000 */
[----:B0-----:R-:W-:-:S04]  /*0d40*/  FFMA R13, -R3, R0, 1 ;  /* 0x3f800000030d7423 */ /* 0x001fc80000000100 */
[----:B------:R-:W-:Y:S01]  /*0d50*/  FFMA R0, R0, R13, R0 ;  /* 0x0000000d00007223 */ /* 0x000fe20000000000 */
[----:B------:R-:W-:Y:S01]  /*0d60*/  IMAD.U32 R13, RZ, RZ, UR5 ;  /* 0x00000005ff0d7e24 */ /* 0x000fe2000f8e00ff */
[----:B-1----:R-:W-:Y:S02]  /*0d70*/  DADD R6, R6, -R16 ;  /* 0x0000000006067229 */ /* 0x002fe40000000810 */
[----:B------:R-:W-:Y:S01]  /*0d80*/  FFMA R21, R0, 100, RZ ;  /* 0x42c8000000157823 */ /* 0x000fe200000000ff */
[----:B------:R-:W-:-:S04]  /*0d90*/  IMAD.WIDE R12, R4, 0x4, R12 ;  /* 0x00000004040c7825 */ /* 0x000fc800078e020c */
[----:B------:R-:W-:Y:S01]  /*0da0*/  FFMA R22, -R3, R21, 100 ;  /* 0x42c8000003167423 */ /* 0x000fe20000000115 */
[----:B------:R-:W-:-:S03]  /*0db0*/  DFMA R16, R6, R18, R16 ;  /* 0x000000120610722b */ /* 0x000fc60000000010 */
[----:B------:R-:W-:Y:S01]  /*0dc0*/  FFMA R0, R0, R22, R21 ;  /* 0x0000001600007223 */ /* 0x000fe20000000015 */
[----:B--2---:R-:W-:Y:S07]  /*0dd0*/  @!P0 BRA `(.L_x_88) ;  /* 0x0000000000088947 */ /* 0x004fee0003800000 */
[----:B------:R-:W-:-:S07]  /*0de0*/  MOV R6, 0xe00 ;  /* 0x00000e0000067802 */ /* 0x000fce0000000f00 */
[----:B------:R-:W-:Y:S05]  /*0df0*/  CALL.REL.NOINC `($__internal_4_$__cuda_sm3x_div_rn_noftz_f32_slowpath) ;  /* 0x0000000800007944 */ /* 0x000fea0003c00000 */
.L_x_88:
[----:B------:R-:W2:Y:S04]  /*0e00*/  LDG.E.CONSTANT R3, desc[UR8][R14.64+-0x4] ;  /* 0xfffffc080e037981 */ /* 0x000ea8000c1e9900 */
[----:B------:R-:W3:Y:S01]  /*0e10*/  LDG.E.CONSTANT R24, desc[UR8][R26.64+-0x4] ;  /* 0xfffffc081a187981 */ /* 0x000ee2000c1e9900 */
[----:B------:R-:W-:-:S04]  /*0e20*/  FSEL R0, R0, +QNAN , P3 ;  /* 0x7fffffff00007808 */ /* 0x000fc80001800000 */
[----:B------:R-:W-:-:S04]  /*0e30*/  FSEL R22, R0, +QNAN , P4 ;  /* 0x7fffffff00167808 */ /* 0x000fc80002000000 */
[----:B------:R-:W0:Y:S01]  /*0e40*/  F2F.F64.F32 R6, R22 ;  /* 0x0000001600067310 */ /* 0x000e220000201800 */
[----:B------:R-:W-:Y:S01]  /*0e50*/  FSETP.NAN.AND P0, PT, R22, R22, PT ;  /* 0x000000161600720b */ /* 0x000fe20003f08000 */
[----:B0-----:R-:W-:-:S10]  /*0e60*/  DMUL R20, R16, R6 ;  /* 0x0000000610147228 */ /* 0x001fd40000000000 */
[----:B------:R-:W0:Y:S02]  /*0e70*/  F2F.F32.F64 R20, R20 ;  /* 0x0000001400147310 */ /* 0x000e240000301000 */
[----:B0-----:R-:W-:-:S05]  /*0e80*/  FSEL R23, R20, +QNAN , !P0 ;  /* 0x7fffffff14177808 */ /* 0x001fca0004000000 */
[----:B------:R0:W-:Y:S01]  /*0e90*/  STG.E desc[UR8][R12.64+-0x8], R23 ;  /* 0xfffff8170c007986 */ /* 0x0001e2000c101908 */
[----:B--2---:R-:W1:Y:S01]  /*0ea0*/  MUFU.RCP R0, R3 ;  /* 0x0000000300007308 */ /* 0x004e620000001000 */
[C---:B------:R-:W-:Y:S02]  /*0eb0*/  FSETP.NE.AND P4, PT, |R3|.reuse, +INF , PT ;  /* 0x7f8000000300780b */ /* 0x040fe40003f85200 */
[----:B------:R-:W-:-:S05]  /*0ec0*/  FSETP.NEU.AND P3, PT, R3, RZ, PT ;  /* 0x000000ff0300720b */ /* 0x000fca0003f6d000 */
[----:B---3--:R-:W2:Y:S08]  /*0ed0*/  F2F.F64.F32 R6, R24 ;  /* 0x0000001800067310 */ /* 0x008eb00000201800 */
        /* <DEDUP_REMOVED lines=9> */
[----:B------:R-:W-:-:S07]  /*0f70*/  MOV R6, 0xf90 ;  /* 0x00000f9000067802 */ /* 0x000fce0000000f00 */
[----:B------:R-:W-:Y:S05]  /*0f80*/  CALL.REL.NOINC `($__internal_4_$__cuda_sm3x_div_rn_noftz_f32_slowpath) ;  /* 0x00000004009c7944 */ /* 0x000fea0003c00000 */
.L_x_89:
        /* <DEDUP_REMOVED lines=25> */
.L_x_90:
        /* <DEDUP_REMOVED lines=25> */
.L_x_91:
[----:B------:R-:W-:Y:S01]  /*12b0*/  FSEL R0, R0, +QNAN , P3 ;  /* 0x7fffffff00007808 */ /* 0x000fe20001800000 */
[----:B------:R-:W-:Y:S02]  /*12c0*/  VIADD R5, R5, 0x4 ;  /* 0x0000000405057836 */ /* 0x000fe40000000000 */
[----:B------:R-:W-:Y:S01]  /*12d0*/  VIADD R4, R4, 0x4 ;  /* 0x0000000404047836 */ /* 0x000fe20000000000 */
[----:B------:R-:W-:-:S04]  /*12e0*/  FSEL R0, R0, +QNAN , P4 ;  /* 0x7fffffff00007808 */ /* 0x000fc80002000000 */
[----:B------:R-:W0:Y:S01]  /*12f0*/  F2F.F64.F32 R6, R0 ;  /* 0x0000000000067310 */ /* 0x000e220000201800 */
[----:B------:R-:W-:Y:S01]  /*1300*/  FSETP.NAN.AND P0, PT, R0, R0, PT ;  /* 0x000000000000720b */ /* 0x000fe20003f08000 */
[----:B0-----:R-:W-:-:S10]  /*1310*/  DMUL R6, R16, R6 ;  /* 0x0000000610067228 */ /* 0x001fd40000000000 */
[----:B------:R-:W0:Y:S02]  /*1320*/  F2F.F32.F64 R6, R6 ;  /* 0x0000000600067310 */ /* 0x000e240000301000 */
[----:B0-----:R-:W-:Y:S02]  /*1330*/  FSEL R3, R6, +QNAN , !P0 ;  /* 0x7fffffff06037808 */ /* 0x001fe40004000000 */
[----:B------:R-:W-:-:S03]  /*1340*/  ISETP.GE.AND P0, PT, R5, UR6, PT ;  /* 0x0000000605007c0c */ /* 0x000fc6000bf06270 */
[----:B------:R0:W-:Y:S10]  /*1350*/  STG.E desc[UR8][R12.64+0x4], R3 ;  /* 0x000004030c007986 */ /* 0x0001f4000c101908 */
[----:B------:R-:W-:Y:S05]  /*1360*/  @!P0 BRA `(.L_x_92) ;  /* 0xfffffff8004c8947 */ /* 0x000fea000383ffff */
[----:B------:R-:W-:Y:S05]  /*1370*/  EXIT ;  /* 0x000000000000794d */ /* 0x000fea0003800000 */
        .weak           $__internal_3_$__cuda_sm20_dblrcp_rn_slowpath_v3
        .type           $__internal_3_$__cuda_sm20_dblrcp_rn_slowpath_v3,@function
        .size           $__internal_3_$__cuda_sm20_dblrcp_rn_slowpath_v3,($__internal_4_$__cuda_sm3x_div_rn_noftz_f32_slowpath - $__internal_3_$__cuda_sm20_dblrcp_rn_slowpath_v3)
$__internal_3_$__cuda_sm20_dblrcp_rn_slowpath_v3:
        /* <DEDUP_REMOVED lines=10> */
[----:B------:R-:W-:Y:S02]  /*1420*/  VIADD R7, R3, 0xc0200000 ;  /* 0xc020000003077836 */ /* 0x000fe40000000000 */
[----:B------:R-:W-:Y:S02]  /*1430*/  IMAD.MOV.U32 R6, RZ, RZ, R2 ;  /* 0x000000ffff067224 */ /* 0x000fe400078e0002 */
[----:B------:R-:W0:Y:S04]  /*1440*/  MUFU.RCP64H R9, R7 ;  /* 0x0000000700097308 */ /* 0x000e280000001800 */
        /* <DEDUP_REMOVED lines=10> */
.L_x_95:
        /* <DEDUP_REMOVED lines=10> */
.L_x_93:
[----:B------:R-:W-:Y:S01]  /*1590*/  LOP3.LUT R7, R3, 0x80000, RZ, 0xfc, !PT ;  /* 0x0008000003077812 */ /* 0x000fe200078efcff */
[----:B------:R-:W-:-:S07]  /*15a0*/  IMAD.MOV.U32 R6, RZ, RZ, R2 ;  /* 0x000000ffff067224 */ /* 0x000fce00078e0002 */
.L_x_94:
[----:B------:R-:W-:Y:S01]  /*15b0*/  IMAD.MOV.U32 R2, RZ, RZ, R0 ;  /* 0x000000ffff027224 */ /* 0x000fe200078e0000 */
[----:B------:R-:W-:Y:S01]  /*15c0*/  MOV R19, R7 ;  /* 0x0000000700137202 */ /* 0x000fe20000000f00 */
[----:B------:R-:W-:Y:S02]  /*15d0*/  IMAD.MOV.U32 R3, RZ, RZ, 0x0 ;  /* 0x00000000ff037424 */ /* 0x000fe400078e00ff */
[----:B------:R-:W-:Y:S02]  /*15e0*/  IMAD.MOV.U32 R18, RZ, RZ, R6 ;  /* 0x000000ffff127224 */ /* 0x000fe400078e0006 */
[----:B------:R-:W-:Y:S05]  /*15f0*/  RET.REL.NODEC R2 `(natr_batch_f32) ;  /* 0xffffffe802807950 */ /* 0x000fea0003c3ffff */
        .weak           $__internal_4_$__cuda_sm3x_div_rn_noftz_f32_slowpath
        .type           $__internal_4_$__cuda_sm3x_div_rn_noftz_f32_slowpath,@function
        .size           $__internal_4_$__cuda_sm3x_div_rn_noftz_f32_slowpath,(.L_x_124 - $__internal_4_$__cuda_sm3x_div_rn_noftz_f32_slowpath)
$__internal_4_$__cuda_sm3x_div_rn_noftz_f32_slowpath:
[----:B------:R-:W-:Y:S01]  /*1600*/  SHF.R.U32.HI R7, RZ, 0x17, R3 ;  /* 0x00000017ff077819 */ /* 0x000fe20000011603 */
[----:B------:R-:W-:Y:S01]  /*1610*/  IMAD.MOV.U32 R21, RZ, RZ, 0x42c80000 ;  /* 0x42c80000ff157424 */ /* 0x000fe200078e00ff */
[----:B------:R-:W-:Y:S02]  /*1620*/  SHF.R.U32.HI R24, RZ, 0x17, R2 ;  /* 0x00000017ff187819 */ /* 0x000fe40000011602 */
[----:B------:R-:W-:Y:S02]  /*1630*/  LOP3.LUT R7, R7, 0xff, RZ, 0xc0, !PT ;  /* 0x000000ff07077812 */ /* 0x000fe400078ec0ff */
[----:B------:R-:W-:-:S03]  /*1640*/  LOP3.LUT R24, R24, 0xff, RZ, 0xc0, !PT ;  /* 0x000000ff18187812 */ /* 0x000fc600078ec0ff */
[----:B------:R-:W-:Y:S02]  /*1650*/  VIADD R23, R7, 0xffffffff ;  /* 0xffffffff07177836 */ /* 0x000fe40000000000 */
[----:B------:R-:W-:-:S03]  /*1660*/  VIADD R22, R24, 0xffffffff ;  /* 0xffffffff18167836 */ /* 0x000fc60000000000 */
[----:B------:R-:W-:-:S04]  /*1670*/  ISETP.GT.U32.AND P0, PT, R23, 0xfd, PT ;  /* 0x000000fd1700780c */ /* 0x000fc80003f04070 */
[----:B------:R-:W-:-:S13]  /*1680*/  ISETP.GT.U32.OR P0, PT, R22, 0xfd, P0 ;  /* 0x000000fd1600780c */ /* 0x000fda0000704470 */
[----:B------:R-:W-:Y:S01]  /*1690*/  @!P0 IMAD.MOV.U32 R20, RZ, RZ, RZ ;  /* 0x000000ffff148224 */ /* 0x000fe200078e00ff */
        /* <DEDUP_REMOVED lines=19> */
[----:B------:R-:W-:-:S11]  /*17d0*/  ISETP.GE.AND P1, PT, R23, RZ, PT ;  /* 0x000000ff1700720c */ /* 0x000fd60003f26270 */
[----:B------:R-:W-:Y:S02]  /*17e0*/  @P0 IMAD.MOV.U32 R20, RZ, RZ, RZ ;  /* 0x000000ffff140224 */ /* 0x000fe400078e00ff */
[----:B------:R-:W-:Y:S01]  /*17f0*/  @!P0 FFMA R21, R0, 1.84467440737095516160e+19, RZ ;  /* 0x5f80000000158823 */ /* 0x000fe200000000ff */
[----:B------:R-:W-:Y:S02]  /*1800*/  @!P0 IMAD.MOV.U32 R20, RZ, RZ, -0x40 ;  /* 0xffffffc0ff148424 */ /* 0x000fe400078e00ff */
[----:B------:R-:W-:Y:S02]  /*1810*/  @!P1 FFMA R3, R3, 1.84467440737095516160e+19, RZ ;  /* 0x5f80000003039823 */ /* 0x000fe400000000ff */
[----:B------:R-:W-:-:S07]  /*1820*/  @!P1 VIADD R20, R20, 0x40 ;  /* 0x0000004014149836 */ /* 0x000fce0000000000 */
.L_x_96:
[----:B------:R-:W-:Y:S01]  /*1830*/  LEA R28, R7, 0xc0800000, 0x17 ;  /* 0xc0800000071c7811 */ /* 0x000fe200078eb8ff */
[----:B------:R-:W-:-:S03]  /*1840*/  VIADD R24, R24, 0xffffff81 ;  /* 0xffffff8118187836 */ /* 0x000fc60000000000 */
[----:B------:R-:W-:-:S04]  /*1850*/  IADD3 R28, PT, PT, -R28, R3, RZ ;  /* 0x000000031c1c7210 */ /* 0x000fc80007ffe1ff */
[----:B------:R-:W0:Y:S01]  /*1860*/  MUFU.RCP R0, R28 ;  /* 0x0000001c00007308 */ /* 0x000e220000001000 */
[----:B------:R-:W-:-:S04]  /*1870*/  FADD.FTZ R3, -R28, -RZ ;  /* 0x800000ff1c037221 */ /* 0x000fc80000010100 */
[----:B0-----:R-:W-:-:S04]  /*1880*/  FFMA R23, R0, R3, 1 ;  /* 0x3f80000000177423 */ /* 0x001fc80000000003 */
[----:B------:R-:W-:Y:S01]  /*1890*/  FFMA R23, R0, R23, R0 ;  /* 0x0000001700177223 */ /* 0x000fe20000000000 */
[----:B------:R-:W-:-:S04]  /*18a0*/  IMAD R0, R24, -0x800000, R21 ;  /* 0xff80000018007824 */ /* 0x000fc800078e0215 */
[----:B------:R-:W-:-:S04]  /*18b0*/  FFMA R22, R0, R23, RZ ;  /* 0x0000001700167223 */ /* 0x000fc800000000ff */
[----:B------:R-:W-:-:S04]  /*18c0*/  FFMA R21, R3, R22, R0 ;  /* 0x0000001603157223 */ /* 0x000fc80000000000 */
[----:B------:R-:W-:Y:S01]  /*18d0*/  FFMA R22, R23, R21, R22 ;  /* 0x0000001517167223 */ /* 0x000fe20000000016 */
[----:B------:R-:W-:-:S03]  /*18e0*/  IADD3 R21, PT, PT, R24, 0x7f, -R7 ;  /* 0x0000007f18157810 */ /* 0x000fc60007ffe807 */
[----:B------:R-:W-:Y:S02]  /*18f0*/  FFMA R3, R3, R22, R0 ;  /* 0x0000001603037223 */ /* 0x000fe40000000000 */
[----:B------:R-:W-:Y:S02]  /*1900*/  IMAD.IADD R21, R21, 0x1, R20 ;  /* 0x0000000115157824 */ /* 0x000fe400078e0214 */
[----:B------:R-:W-:-:S05]  /*1910*/  FFMA R0, R23, R3, R22 ;  /* 0x0000000317007223 */ /* 0x000fca0000000016 */
[----:B------:R-:W-:-:S04]  /*1920*/  SHF.R.U32.HI R7, RZ, 0x17, R0 ;  /* 0x00000017ff077819 */ /* 0x000fc80000011600 */
[----:B------:R-:W-:-:S05]  /*1930*/  LOP3.LUT R20, R7, 0xff, RZ, 0xc0, !PT ;  /* 0x000000ff07147812 */ /* 0x000fca00078ec0ff */
[----:B------:R-:W-:-:S04]  /*1940*/  IMAD.IADD R7, R20, 0x1, R21 ;  /* 0x0000000114077824 */ /* 0x000fc800078e0215 */
[----:B------:R-:W-:-:S05]  /*1950*/  VIADD R20, R7, 0xffffffff ;  /* 0xffffffff07147836 */ /* 0x000fca0000000000 */
        /* <DEDUP_REMOVED lines=9> */
[CCC-:B------:R-:W-:Y:S01]  /*19f0*/  FFMA.RZ R20, R23.reuse, R3.reuse, R22.reuse ;  /* 0x0000000317147223 */ /* 0x1c0fe2000000c016 */
[CCC-:B------:R-:W-:Y:S01]  /*1a00*/  FFMA.RP R21, R23.reuse, R3.reuse, R22.reuse ;  /* 0x0000000317157223 */ /* 0x1c0fe20000008016 */
[----:B------:R-:W-:Y:S01]  /*1a10*/  FFMA.RM R22, R23, R3, R22 ;  /* 0x0000000317167223 */ /* 0x000fe20000004016 */
[C---:B------:R-:W-:Y:S01]  /*1a20*/  VIADD R3, R7.reuse, 0x20 ;  /* 0x0000002007037836 */ /* 0x040fe20000000000 */
[C---:B------:R-:W-:Y:S02]  /*1a30*/  ISETP.NE.AND P0, PT, R7.reuse, RZ, PT ;  /* 0x000000ff0700720c */ /* 0x040fe40003f05270 */
[----:B------:R-:W-:Y:S02]  /*1a40*/  LOP3.LUT R20, R20, 0x7fffff, RZ, 0xc0, !PT ;  /* 0x007fffff14147812 */ /* 0x000fe400078ec0ff */
[----:B------:R-:W-:Y:S01]  /*1a50*/  ISETP.NE.AND P1, PT, R7, RZ, PT ;  /* 0x000000ff0700720c */ /* 0x000fe20003f25270 */
[----:B------:R-:W-:Y:S01]  /*1a60*/  IMAD.MOV R7, RZ, RZ, -R7 ;  /* 0x000000ffff077224 */ /* 0x000fe200078e0a07 */
[----:B------:R-:W-:-:S02]  /*1a70*/  LOP3.LUT R20, R20, 0x800000, RZ, 0xfc, !PT ;  /* 0x0080000014147812 */ /* 0x000fc400078efcff */
[----:B------:R-:W-:Y:S02]  /*1a80*/  FSETP.NEU.FTZ.AND P2, PT, R21, R22, PT ;  /* 0x000000161500720b */ /* 0x000fe40003f5d000 */
[----:B------:R-:W-:Y:S02]  /*1a90*/  SHF.L.U32 R3, R20, R3, RZ ;  /* 0x0000000314037219 */ /* 0x000fe400000006ff */
[----:B------:R-:W-:Y:S02]  /*1aa0*/  SEL R7, R7, RZ, P0 ;  /* 0x000000ff07077207 */ /* 0x000fe40000000000 */
[----:B------:R-:W-:Y:S02]  /*1ab0*/  ISETP.NE.AND P1, PT, R3, RZ, P1 ;  /* 0x000000ff0300720c */ /* 0x000fe40000f25270 */
[----:B------:R-:W-:Y:S02]  /*1ac0*/  SHF.R.U32.HI R20, RZ, R7, R20 ;  /* 0x00000007ff147219 */ /* 0x000fe40000011614 */
[----:B------:R-:W-:-:S02]  /*1ad0*/  PLOP3.LUT P1, PT, P2, P1, PT, 0xf8, 0x8f ;  /* 0x00000000008f781c */ /* 0x000fc40001723f70 */
[----:B------:R-:W-:Y:S02]  /*1ae0*/  SHF.R.U32.HI R7, RZ, 0x1, R20 ;  /* 0x00000001ff077819 */ /* 0x000fe40000011614 */
[----:B------:R-:W-:-:S04]  /*1af0*/  SEL R22, RZ, 0x1, !P1 ;  /* 0x00000001ff167807 */ /* 0x000fc80004800000 */
[----:B------:R-:W-:-:S04]  /*1b00*/  LOP3.LUT R3, R22, 0x1, R7, 0xf8, !PT ;  /* 0x0000000116037812 */ /* 0x000fc800078ef807 */
[----:B------:R-:W-:-:S05]  /*1b10*/  LOP3.LUT R20, R3, R20, RZ, 0xc0, !PT ;  /* 0x0000001403147212 */ /* 0x000fca00078ec0ff */
[----:B------:R-:W-:-:S05]  /*1b20*/  IMAD.IADD R7, R7, 0x1, R20 ;  /* 0x0000000107077824 */ /* 0x000fca00078e0214 */
[----:B------:R-:W-:Y:S01]  /*1b30*/  LOP3.LUT R0, R7, R0, RZ, 0xfc, !PT ;  /* 0x0000000007007212 */ /* 0x000fe200078efcff */
[----:B------:R-:W-:Y:S06]  /*1b40*/  BRA `(.L_x_103) ;  /* 0x0000000000347947 */ /* 0x000fec0003800000 */
.L_x_102:
[----:B------:R-:W-:-:S04]  /*1b50*/  LOP3.LUT R0, R0, 0x80000000, RZ, 0xc0, !PT ;  /* 0x8000000000007812 */ /* 0x000fc800078ec0ff */
[----:B------:R-:W-:Y:S01]  /*1b60*/  LOP3.LUT R0, R0, 0x7f800000, RZ, 0xfc, !PT ;  /* 0x7f80000000007812 */ /* 0x000fe200078efcff */
[----:B------:R-:W-:Y:S06]  /*1b70*/  BRA `(.L_x_103) ;  /* 0x0000000000287947 */ /* 0x000fec0003800000 */
.L_x_101:
[----:B------:R-:W-:Y:S01]  /*1b80*/  IMAD R0, R21, 0x800000, R0 ;  /* 0x0080000015007824 */ /* 0x000fe200078e0200 */
[----:B------:R-:W-:Y:S06]  /*1b90*/  BRA `(.L_x_103) ;  /* 0x0000000000207947 */ /* 0x000fec0003800000 */
.L_x_100:
[----:B------:R-:W-:-:S04]  /*1ba0*/  LOP3.LUT R3, R3, 0x80000000, R21, 0x48, !PT ;  /* 0x8000000003037812 */ /* 0x000fc800078e4815 */
[----:B------:R-:W-:Y:S01]  /*1bb0*/  LOP3.LUT R0, R3, 0x7f800000, RZ, 0xfc, !PT ;  /* 0x7f80000003007812 */ /* 0x000fe200078efcff */
[----:B------:R-:W-:Y:S06]  /*1bc0*/  BRA `(.L_x_103) ;  /* 0x0000000000147947 */ /* 0x000fec0003800000 */
.L_x_99:
[----:B------:R-:W-:Y:S01]  /*1bd0*/  LOP3.LUT R0, R3, 0x80000000, R21, 0x48, !PT ;  /* 0x8000000003007812 */ /* 0x000fe200078e4815 */
[----:B------:R-:W-:Y:S06]  /*1be0*/  BRA `(.L_x_103) ;  /* 0x00000000000c7947 */ /* 0x000fec0003800000 */
.L_x_98:
[----:B------:R-:W0:Y:S01]  /*1bf0*/  MUFU.RSQ R0, -QNAN ;  /* 0xffc0000000007908 */ /* 0x000e220000001400 */
[----:B------:R-:W-:Y:S05]  /*1c00*/  BRA `(.L_x_103) ;  /* 0x0000000000047947 */ /* 0x000fea0003800000 */
.L_x_97:
[----:B------:R-:W-:-:S07]  /*1c10*/  FADD.FTZ R0, R0, R3 ;  /* 0x0000000300007221 */ /* 0x000fce0000010000 */
.L_x_103:
[----:B------:R-:W-:-:S04]  /*1c20*/  IMAD.MOV.U32 R7, RZ, RZ, 0x0 ;  /* 0x00000000ff077424 */ /* 0x000fc800078e00ff */
[----:B0-----:R-:W-:Y:S05]  /*1c30*/  RET.REL.NODEC R6 `(natr_batch_f32) ;  /* 0xffffffe006f07950 */ /* 0x001fea0003c3ffff */
.L_x_104:
        /* <DEDUP_REMOVED lines=12> */
.L_x_124:


//--------------------- .text.natr_make_inv_close100 --------------------------
	.section	.text.natr_make_inv_close100,"ax",@progbits
	.align	128
        .global         natr_make_inv_close100
        .type           natr_make_inv_close100,@function
        .size           natr_make_inv_close100,(.L_x_125 - natr_make_inv_close100)
        .other          natr_make_inv_close100,@"STO_CUDA_ENTRY STV_DEFAULT"
natr_make_inv_close100:
.text.natr_make_inv_close100:
[----:B------:R-:W-:Y:S01]  /*0000*/  LDC R1, c[0x0][0x37c] ;  /* 0x0000df00ff017b82 */ /* 0x000fe20000000800 */
[----:B------:R-:W0:Y:S07]  /*0010*/  S2R R3, SR_TID.X ;  /* 0x0000000000037919 */ /* 0x000e2e0000002100 */
[----:B------:R-:W0:Y:S01]  /*0020*/  S2UR UR4, SR_CTAID.X ;  /* 0x00000000000479c3 */ /* 0x000e220000002500 */
[----:B------:R-:W1:Y:S07]  /*0030*/  LDCU UR5, c[0x0][0x388] ;  /* 0x00007100ff0577ac */ /* 0x000e6e0008000800 */
[----:B------:R-:W0:Y:S02]  /*0040*/  LDC R2, c[0x0][0x360] ;  /* 0x0000d800ff027b82 */ /* 0x000e240000000800 */
[----:B0-----:R-:W-:-:S05]  /*0050*/  IMAD R2, R2, UR4, R3 ;  /* 0x0000000402027c24 */ /* 0x001fca000f8e0203 */
[----:B-1----:R-:W-:-:S13]  /*0060*/  ISETP.GE.AND P0, PT, R2, UR5, PT ;  /* 0x0000000502007c0c */ /* 0x002fda000bf06270 */
[----:B------:R-:W-:Y:S05]  /*0070*/  @P0 EXIT ;  /* 0x000000000000094d */ /* 0x000fea0003800000 */
[----:B------:R-:W0:Y:S01]  /*0080*/  LDC.64 R4, c[0x0][0x380] ;  /* 0x0000e000ff047b82 */ /* 0x000e220000000a00 */
[----:B------:R-:W1:Y:S01]  /*0090*/  LDCU.64 UR6, c[0x0][0x358] ;  /* 0x00006b00ff0677ac */ /* 0x000e620008000a00 */
[----:B0-----:R-:W-:-:S06]  /*00a0*/  IMAD.WIDE R4, R2, 0x4, R4 ;  /* 0x0000000402047825 */ /* 0x001fcc00078e0204 */
[----:B-1----:R-:W2:Y:S01]  /*00b0*/  LDG.E.CONSTANT R5, desc[UR6][R4.64] ;  /* 0x0000000604057981 */ /* 0x002ea2000c1e9900 */
[----:B------:R-:W-:Y:S01]  /*00c0*/  UMOV UR4, 0x42c80000 ;  /* 0x42c8000000047882 */ /* 0x000fe20000000000 */
[----:B------:R-:W-:Y:S01]  /*00d0*/  BSSY.RECONVERGENT B1, `(.L_x_105) ;  /* 0x000000f000017945 */ /* 0x000fe20003800200 */
[----:B------:R-:W-:Y:S01]  /*00e0*/  IMAD.U32 R8, RZ, RZ, UR4 ;  /* 0x00000004ff087e24 */ /* 0x000fe2000f8e00ff */
        /* <DEDUP_REMOVED lines=10> */
[----:B------:R-:W-:-:S07]  /*0190*/  MOV R4, 0x1b0 ;  /* 0x000001b000047802 */ /* 0x000fce0000000f00 */
[----:B------:R-:W-:Y:S05]  /*01a0*/  CALL.REL.NOINC `($__internal_5_$__cuda_sm3x_div_rn_noftz_f32_slowpath) ;  /* 0x0000000000207944 */ /* 0x000fea0003c00000 */
[----:B------:R-:W-:-:S07]  /*01b0*/  IMAD.MOV.U32 R0, RZ, RZ, R6 ;  /* 0x000000ffff007224 */ /* 0x000fce00078e0006 */
.L_x_106:
[----:B------:R-:W-:Y:S05]  /*01c0*/  BSYNC.RECONVERGENT B1 ;  /* 0x0000000000017941 */ /* 0x000fea0003800200 */
.L_x_105:
[----:B------:R-:W0:Y:S01]  /*01d0*/  LDC.64 R4, c[0x0][0x390] ;  /* 0x0000e400ff047b82 */ /* 0x000e220000000a00 */
[----:B------:R-:W-:Y:S01]  /*01e0*/  FSEL R0, R0, +QNAN , P3 ;  /* 0x7fffffff00007808 */ /* 0x000fe20001800000 */
[----:B0-----:R-:W-:-:S03]  /*01f0*/  IMAD.WIDE R2, R2, 0x4, R4 ;  /* 0x0000000402027825 */ /* 0x001fc600078e0204 */
[----:B------:R-:W-:-:S05]  /*0200*/  FSEL R5, R0, +QNAN , P2 ;  /* 0x7fffffff00057808 */ /* 0x000fca0001000000 */
[----:B------:R-:W-:Y:S01]  /*0210*/  STG.E desc[UR6][R2.64], R5 ;  /* 0x0000000502007986 */ /* 0x000fe2000c101906 */
[----:B------:R-:W-:Y:S05]  /*0220*/  EXIT ;  /* 0x000000000000794d */ /* 0x000fea0003800000 */
        .weak           $__internal_5_$__cuda_sm3x_div_rn_noftz_f32_slowpath
        .type           $__internal_5_$__cuda_sm3x_div_rn_noftz_f32_slowpath,@function
        .size           $__internal_5_$__cuda_sm3x_div_rn_noftz_f32_slowpath,(.L_x_125 - $__internal_5_$__cuda_sm3x_div_rn_noftz_f32_slowpath)
$__internal_5_$__cuda_sm3x_div_rn_noftz_f32_slowpath:
[--C-:B------:R-:W-:Y:S01]  /*0230*/  SHF.R.U32.HI R0, RZ, 0x17, R5.reuse ;  /* 0x00000017ff007819 */ /* 0x100fe20000011605 */
[----:B------:R-:W-:Y:S04]  /*0240*/  BSSY.RECONVERGENT B0, `(.L_x_107) ;  /* 0x000005d000007945 */ /* 0x000fe80003800200 */
[----:B------:R-:W-:Y:S01]  /*0250*/  BSSY.RELIABLE B2, `(.L_x_108) ;  /* 0x000001b000027945 */ /* 0x000fe20003800100 */
[----:B------:R-:W-:Y:S01]  /*0260*/  IMAD.MOV.U32 R6, RZ, RZ, R5 ;  /* 0x000000ffff067224 */ /* 0x000fe200078e0005 */
[----:B------:R-:W-:-:S05]  /*0270*/  LOP3.LUT R3, R0, 0xff, RZ, 0xc0, !PT ;  /* 0x000000ff00037812 */ /* 0x000fca00078ec0ff */
[----:B------:R-:W-:-:S05]  /*0280*/  VIADD R7, R3, 0xffffffff ;  /* 0xffffffff03077836 */ /* 0x000fca0000000000 */
[----:B------:R-:W-:-:S13]  /*0290*/  ISETP.GT.U32.AND P0, PT, R7, 0xfd, PT ;  /* 0x000000fd0700780c */ /* 0x000fda0003f04070 */
[----:B------:R-:W-:Y:S01]  /*02a0*/  @!P0 IMAD.MOV.U32 R8, RZ, RZ, RZ ;  /* 0x000000ffff088224 */ /* 0x000fe200078e00ff */
[----:B------:R-:W-:Y:S06]  /*02b0*/  @!P0 BRA `(.L_x_109) ;  /* 0x0000000000508947 */ /* 0x000fec0003800000 */
[----:B------:R-:W-:Y:S01]  /*02c0*/  FSETP.GTU.FTZ.AND P0, PT, |R5|, +INF , PT ;  /* 0x7f8000000500780b */ /* 0x000fe20003f1c200 */
[----:B------:R-:W-:-:S12]  /*02d0*/  IMAD.MOV.U32 R0, RZ, RZ, R5 ;  /* 0x000000ffff007224 */ /* 0x000fd800078e0005 */
[----:B------:R-:W-:Y:S05]  /*02e0*/  @P0 BREAK.RELIABLE B2 ;  /* 0x0000000000020942 */ /* 0x000fea0003800100 */
[----:B------:R-:W-:Y:S05]  /*02f0*/  @P0 BRA `(.L_x_110) ;  /* 0x0000000400400947 */ /* 0x000fea0003800000 */
[----:B------:R-:W-:-:S05]  /*0300*/  IMAD.MOV.U32 R5, RZ, RZ, 0x42c80000 ;  /* 0x42c80000ff057424 */ /* 0x000fca00078e00ff */
[----:B------:R-:W-:-:S13]  /*0310*/  LOP3.LUT P0, RZ, R6, 0x7fffffff, R5, 0xc8, !PT ;  /* 0x7fffffff06ff7812 */ /* 0x000fda000780c805 */
[----:B------:R-:W-:Y:S05]  /*0320*/  @!P0 BREAK.RELIABLE B2 ;  /* 0x0000000000028942 */ /* 0x000fea0003800100 */
[----:B------:R-:W-:Y:S05]  /*0330*/  @!P0 BRA `(.L_x_111) ;  /* 0x0000000400288947 */ /* 0x000fea0003800000 */
[----:B------:R-:W-:Y:S02]  /*0340*/  FSETP.NEU.FTZ.AND P0, PT, |R0|, +INF , PT ;  /* 0x7f8000000000780b */ /* 0x000fe40003f1d200 */
[----:B------:R-:W-:-:S04]  /*0350*/  LOP3.LUT P1, RZ, R5, 0x7fffffff, RZ, 0xc0, !PT ;  /* 0x7fffffff05ff7812 */ /* 0x000fc8000782c0ff */
[----:B------:R-:W-:-:S13]  /*0360*/  PLOP3.LUT P0, PT, P0, P1, PT, 0x2f, 0xf2 ;  /* 0x0000000000f2781c */ /* 0x000fda0000702577 */
[----:B------:R-:W-:Y:S05]  /*0370*/  @P0 BREAK.RELIABLE B2 ;  /* 0x0000000000020942 */ /* 0x000fea0003800100 */
[----:B------:R-:W-:Y:S05]  /*0380*/  @P0 BRA `(.L_x_112) ;  /* 0x00000004000c0947 */ /* 0x000fea0003800000 */
[----:B------:R-:W-:-:S13]  /*0390*/  LOP3.LUT P0, RZ, R6, 0x7fffffff, RZ, 0xc0, !PT ;  /* 0x7fffffff06ff7812 */ /* 0x000fda000780c0ff */
[----:B------:R-:W-:Y:S05]  /*03a0*/  @!P0 BREAK.RELIABLE B2 ;  /* 0x0000000000028942 */ /* 0x000fea0003800100 */
[----:B------:R-:W-:Y:S05]  /*03b0*/  @!P0 BRA `(.L_x_113) ;  /* 0x0000000000f48947 */ /* 0x000fea0003800000 */
[----:B------:R-:W-:Y:S01]  /*03c0*/  ISETP.GE.AND P0, PT, R7, RZ, PT ;  /* 0x000000ff0700720c */ /* 0x000fe20003f06270 */
[----:B------:R-:W-:-:S12]  /*03d0*/  IMAD.MOV.U32 R8, RZ, RZ, RZ ;  /* 0x000000ffff087224 */ /* 0x000fd800078e00ff */
[----:B------:R-:W-:Y:S01]  /*03e0*/  @!P0 FFMA R6, R0, 1.84467440737095516160e+19, RZ ;  /* 0x5f80000000068823 */ /* 0x000fe200000000ff */
[----:B------:R-:W-:-:S07]  /*03f0*/  @!P0 VIADD R8, R8, 0x40 ;  /* 0x0000004008088836 */ /* 0x000fce0000000000 */
.L_x_109:
[----:B------:R-:W-:Y:S05]  /*0400*/  BSYNC.RELIABLE B2 ;  /* 0x0000000000027941 */ /* 0x000fea0003800100 */
.L_x_108:
[----:B------:R-:W-:Y:S01]  /*0410*/  LEA R5, R3, 0xc0800000, 0x17 ;  /* 0xc080000003057811 */ /* 0x000fe200078eb8ff */
[----:B------:R-:W-:Y:S01]  /*0420*/  UMOV UR4, 0x42c80000 ;  /* 0x42c8000000047882 */ /* 0x000fe20000000000 */
[----:B------:R-:W-:Y:S01]  /*0430*/  IADD3 R3, PT, PT, R8, 0x85, -R3 ;  /* 0x0000008508037810 */ /* 0x000fe20007ffe803 */
[----:B------:R-:W-:Y:S01]  /*0440*/  UIADD3 UR4, UPT, UPT, UR4, -0x3000000, URZ ;  /* 0xfd00000004047890 */ /* 0x000fe2000fffe0ff */
[----:B------:R-:W-:Y:S01]  /*0450*/  BSSY.RECONVERGENT B2, `(.L_x_114) ;  /* 0x0000032000027945 */ /* 0x000fe20003800200 */
[----:B------:R-:W-:-:S04]  /*0460*/  IMAD.IADD R5, R6, 0x1, -R5 ;  /* 0x0000000106057824 */ /* 0x000fc800078e0a05 */
[----:B------:R-:W0:Y:S01]  /*0470*/  MUFU.RCP R0, R5 ;  /* 0x0000000500007308 */ /* 0x000e220000001000 */
[----:B------:R-:W-:-:S04]  /*0480*/  FADD.FTZ R7, -R5, -RZ ;  /* 0x800000ff05077221 */ /* 0x000fc80000010100 */
[----:B0-----:R-:W-:-:S04]  /*0490*/  FFMA R9, R0, R7, 1 ;  /* 0x3f80000000097423 */ /* 0x001fc80000000007 */
[----:B------:R-:W-:-:S04]  /*04a0*/  FFMA R0, R0, R9, R0 ;  /* 0x0000000900007223 */ /* 0x000fc80000000000 */
[----:B------:R-:W-:-:S04]  /*04b0*/  FFMA R6, R0, UR4, RZ ;  /* 0x0000000400067c23 */ /* 0x000fc800080000ff */
[----:B------:R-:W-:-:S04]  /*04c0*/  FFMA R9, R7, R6, UR4 ;  /* 0x0000000407097e23 */ /* 0x000fc80008000006 */
[----:B------:R-:W-:-:S04]  /*04d0*/  FFMA R9, R0, R9, R6 ;  /* 0x0000000900097223 */ /* 0x000fc80000000006 */
[----:B------:R-:W-:-:S04]  /*04e0*/  FFMA R10, R7, R9, UR4 ;  /* 0x00000004070a7e23 */ /* 0x000fc80008000009 */
        /* <DEDUP_REMOVED lines=14> */
[CC--:B------:R-:W-:Y:S01]  /*05d0*/  FFMA.RZ R3, R0.reuse, R10.reuse, R9 ;  /* 0x0000000a00037223 */ /* 0x0c0fe2000000c009 */
[C---:B------:R-:W-:Y:S01]  /*05e0*/  VIADD R8, R7.reuse, 0x20 ;  /* 0x0000002007087836 */ /* 0x040fe20000000000 */
[C---:B------:R-:W-:Y:S02]  /*05f0*/  ISETP.NE.AND P4, PT, R7.reuse, RZ, PT ;  /* 0x000000ff0700720c */ /* 0x040fe40003f85270 */
[----:B------:R-:W-:Y:S01]  /*0600*/  ISETP.NE.AND P1, PT, R7, RZ, PT ;  /* 0x000000ff0700720c */ /* 0x000fe20003f25270 */
[----:B------:R-:W-:Y:S01]  /*0610*/  IMAD.MOV R7, RZ, RZ, -R7 ;  /* 0x000000ffff077224 */ /* 0x000fe200078e0a07 */
[----:B------:R-:W-:Y:S01]  /*0620*/  LOP3.LUT R5, R3, 0x7fffff, RZ, 0xc0, !PT ;  /* 0x007fffff03057812 */ /* 0x000fe200078ec0ff */
[CCC-:B------:R-:W-:Y:S01]  /*0630*/  FFMA.RP R3, R0.reuse, R10.reuse, R9.reuse ;  /* 0x0000000a00037223 */ /* 0x1c0fe20000008009 */
[----:B------:R-:W-:Y:S02]  /*0640*/  FFMA.RM R0, R0, R10, R9 ;  /* 0x0000000a00007223 */ /* 0x000fe40000004009 */
[----:B------:R-:W-:-:S03]  /*0650*/  LOP3.LUT R5, R5, 0x800000, RZ, 0xfc, !PT ;  /* 0x0080000005057812 */ /* 0x000fc600078efcff */
        /* <DEDUP_REMOVED lines=13> */
.L_x_116:
[----:B------:R-:W-:-:S04]  /*0730*/  LOP3.LUT R6, R6, 0x80000000, RZ, 0xc0, !PT ;  /* 0x8000000006067812 */ /* 0x000fc800078ec0ff */
[----:B------:R-:W-:Y:S01]  /*0740*/  LOP3.LUT R6, R6, 0x7f800000, RZ, 0xfc, !PT ;  /* 0x7f80000006067812 */ /* 0x000fe200078efcff */
[----:B------:R-:W-:Y:S06]  /*0750*/  BRA `(.L_x_117) ;  /* 0x0000000000047947 */ /* 0x000fec0003800000 */
.L_x_115:
[----:B------:R-:W-:-:S07]  /*0760*/  IMAD R6, R3, 0x800000, R6 ;  /* 0x0080000003067824 */ /* 0x000fce00078e0206 */
.L_x_117:
[----:B------:R-:W-:Y:S05]  /*0770*/  BSYNC.RECONVERGENT B2 ;  /* 0x0000000000027941 */ /* 0x000fea0003800200 */
.L_x_114:
[----:B------:R-:W-:Y:S05]  /*0780*/  BRA `(.L_x_118) ;  /* 0x0000000000207947 */ /* 0x000fea0003800000 */
.L_x_113:
[----:B------:R-:W-:-:S04]  /*0790*/  LOP3.LUT R6, R6, 0x80000000, R5, 0x48, !PT ;  /* 0x8000000006067812 */ /* 0x000fc800078e4805 */
[----:B------:R-:W-:Y:S01]  /*07a0*/  LOP3.LUT R6, R6, 0x7f800000, RZ, 0xfc, !PT ;  /* 0x7f80000006067812 */ /* 0x000fe200078efcff */
[----:B------:R-:W-:Y:S06]  /*07b0*/  BRA `(.L_x_118) ;  /* 0x0000000000147947 */ /* 0x000fec0003800000 */
.L_x_112:
[----:B------:R-:W-:Y:S01]  /*07c0*/  LOP3.LUT R6, R6, 0x80000000, R5, 0x48, !PT ;  /* 0x8000000006067812 */ /* 0x000fe200078e4805 */
[----:B------:R-:W-:Y:S06]  /*07d0*/  BRA `(.L_x_118) ;  /* 0x00000000000c7947 */ /* 0x000fec0003800000 */
.L_x_111:
[----:B------:R-:W0:Y:S01]  /*07e0*/  MUFU.RSQ R6, -QNAN ;  /* 0xffc0000000067908 */ /* 0x000e220000001400 */
[----:B------:R-:W-:Y:S05]  /*07f0*/  BRA `(.L_x_118) ;  /* 0x0000000000047947 */ /* 0x000fea0003800000 */
.L_x_110:
[----:B------:R-:W-:-:S07]  /*0800*/  FADD.FTZ R6, R0, 100 ;  /* 0x42c8000000067421 */ /* 0x000fce0000010000 */
.L_x_118:
[----:B------:R-:W-:Y:S05]  /*0810*/  BSYNC.RECONVERGENT B0 ;  /* 0x0000000000007941 */ /* 0x000fea0003800200 */
.L_x_107:
[----:B------:R-:W-:-:S04]  /*0820*/  IMAD.MOV.U32 R5, RZ, RZ, 0x0 ;  /* 0x00000000ff057424 */ /* 0x000fc800078e00ff */
[----:B0-----:R-:W-:Y:S05]  /*0830*/  RET.REL.NODEC R4 `(natr_make_inv_close100) ;  /* 0xfffffff404f07950 */ /* 0x001fea0003c3ffff */
.L_x_119:
        /* <DEDUP_REMOVED lines=12> */
.L_x_125:


//--------------------- .nv.shared.reserved.0     --------------------------
	.section	.nv.shared.reserved.0,"aw",@nobits
	.weak		__nv_reservedSMEM_offset_0_alias
	.size		__nv_reservedSMEM_offset_0_alias, 0, 64
	.other		__nv_reservedSMEM_offset_0_alias,@"STO_CUDA_RESERVED_SHARED STV_DEFAULT"
__nv_reservedSMEM_offset_0_alias:
	.zero		0
	.zero		64


//--------------------- .nv.shared.natr_batch_f32_with_inv --------------------------
	.section	.nv.shared.natr_batch_f32_with_inv,"aw",@nobits
	.sectionflags	@""
	.align	4
.nv.shared.natr_batch_f32_with_inv:
	.zero		1152


//--------------------- .nv.shared.natr_batch_f32 --------------------------
	.section	.nv.shared.natr_batch_f32,"aw",@nobits
	.sectionflags	@""
	.align	4
.nv.shared.natr_batch_f32:
	.zero		1152


//--------------------- .nv.constant0.natr_many_series_one_param_f32 --------------------------
	.section	.nv.constant0.natr_many_series_one_param_f32,"a",@progbits
	.sectionflags	@""
	.align	4
.nv.constant0.natr_many_series_one_param_f32:
	.zero		952


//--------------------- .nv.constant0.natr_batch_f32_with_inv --------------------------
	.section	.nv.constant0.natr_batch_f32_with_inv,"a",@progbits
	.sectionflags	@""
	.align	4
.nv.constant0.natr_batch_f32_with_inv:
	.zero		944


//--------------------- .nv.constant0.natr_batch_f32 --------------------------
	.section	.nv.constant0.natr_batch_f32,"a",@progbits
	.sectionflags	@""
	.align	4
.nv.constant0.natr_batch_f32:
	.zero		944


//--------------------- .nv.constant0.natr_make_inv_close100 --------------------------
	.section	.nv.constant0.natr_make_inv_close100,"a",@progbits
	.sectionflags	@""
	.align	4
.nv.constant0.natr_make_inv_close100:
	.zero		920


//--------------------- SYMBOLS --------------------------

	.type		.nv.reservedSmem.offset0,@object
	.size		.nv.reservedSmem.offset0,0x4
	.type		.nv.reservedSmem.cap,@object
	.size		.nv.reservedSmem.cap,0x4
